	.target	sm_90a

	.elftype	@"ET_EXEC"


//--------------------- .note.nv.tkinfo           --------------------------
	.section	.note.nv.tkinfo,"",@"SHT_NOTE"
	.sectionflags	@"SHF_NOTE_NV_TKINFO"
	.tkinfo
        /*0018*/ 	.word	0x00000002
        /*0030*/ 	.string	""
        /*0030*/ 	.string	"ptxas"
        /*0030*/ 	.string	"Cuda compilation tools, release 13.0, V13.0.88"
        /*0030*/ 	.string	"Build cuda_13.0.r13.0/compiler.36424714_0"
        /*0030*/ 	.string	"-v  -suppress-debug-info  -lineinfo  -arch sm_90a "



//--------------------- .note.nv.cuinfo           --------------------------
	.section	.note.nv.cuinfo,"",@"SHT_NOTE"
	.sectionflags	@"SHF_NOTE_NV_CUINFO"
        /*0018*/ 	.short	0x0002
        /*001a*/ 	.short	0x005a
        /*001c*/ 	.short	0x0082
	.zero		2


//--------------------- .nv.info                  --------------------------
	.section	.nv.info,"",@"SHT_CUDA_INFO"
	.align	4


	//----- nvinfo : EIATTR_REGCOUNT
	.align		4
        /*0000*/ 	.byte	0x04, 0x2f
        /*0002*/ 	.short	(.L_1 - .L_0)
	.align		4
.L_0:
        /*0004*/ 	.word	index@(gluon_mma)
        /*0008*/ 	.word	0x000000dc


	//----- nvinfo : EIATTR_FRAME_SIZE
	.align		4
.L_1:
        /*000c*/ 	.byte	0x04, 0x11
        /*000e*/ 	.short	(.L_3 - .L_2)
	.align		4
.L_2:
        /*0010*/ 	.word	index@(gluon_mma)
        /*0014*/ 	.word	0x00000000


	//----- nvinfo : EIATTR_MIN_STACK_SIZE
	.align		4
.L_3:
        /*0018*/ 	.byte	0x04, 0x12
        /*001a*/ 	.short	(.L_5 - .L_4)
	.align		4
.L_4:
        /*001c*/ 	.word	index@(gluon_mma)
        /*0020*/ 	.word	0x00000000
.L_5:


//--------------------- .nv.compat                --------------------------
	.section	.nv.compat,"",@"SHT_CUDA_COMPAT_INFO"
	.align	4
        /*0000*/ 	.byte	0x02, 0x09, 0x01, 0x00, 0x02, 0x02, 0x04, 0x00, 0x02, 0x05, 0x05, 0x00, 0x03, 0x07, 0x01, 0x01
        /*0010*/ 	.byte	0x02, 0x03, 0x00, 0x00, 0x02, 0x06, 0x01, 0x00, 0x04, 0x0b, 0x08, 0x00, 0x00, 0x00, 0x00, 0x00
        /*0020*/ 	.byte	0x00, 0x00, 0x00, 0x00


//--------------------- .nv.info.gluon_mma        --------------------------
	.section	.nv.info.gluon_mma,"",@"SHT_CUDA_INFO"
	.sectionflags	@""
	.align	4


	//----- nvinfo : EIATTR_CUDA_API_VERSION
	.align		4
        /*0000*/ 	.byte	0x04, 0x37
        /*0002*/ 	.short	(.L_7 - .L_6)
.L_6:
        /*0004*/ 	.word	0x00000082


	//----- nvinfo : EIATTR_KPARAM_INFO
	.align		4
.L_7:
        /*0008*/ 	.byte	0x04, 0x17
        /*000a*/ 	.short	(.L_9 - .L_8)
.L_8:
        /*000c*/ 	.word	0x00000000
        /*0010*/ 	.short	0x0004
        /*0012*/ 	.short	0x0020
        /*0014*/ 	.byte	0x00, 0xf4, 0x21, 0x00


	//----- nvinfo : EIATTR_KPARAM_INFO
	.align		4
.L_9:
        /*0018*/ 	.byte	0x04, 0x17
        /*001a*/ 	.short	(.L_11 - .L_10)
.L_10:
        /*001c*/ 	.word	0x00000000
        /*0020*/ 	.short	0x0003
        /*0022*/ 	.short	0x0018
        /*0024*/ 	.byte	0x00, 0xf4, 0x21, 0x00


	//----- nvinfo : EIATTR_KPARAM_INFO
	.align		4
.L_11:
        /*0028*/ 	.byte	0x04, 0x17
        /*002a*/ 	.short	(.L_13 - .L_12)
.L_12:
        /*002c*/ 	.word	0x00000000
        /*0030*/ 	.short	0x0002
        /*0032*/ 	.short	0x0010
        /*0034*/ 	.byte	0x00, 0xf4, 0x21, 0x00


	//----- nvinfo : EIATTR_KPARAM_INFO
	.align		4
.L_13:
        /*0038*/ 	.byte	0x04, 0x17
        /*003a*/ 	.short	(.L_15 - .L_14)
.L_14:
        /*003c*/ 	.word	0x00000000
        /*0040*/ 	.short	0x0001
        /*0042*/ 	.short	0x0008
        /*0044*/ 	.byte	0x00, 0xf4, 0x21, 0x00


	//----- nvinfo : EIATTR_KPARAM_INFO
	.align		4
.L_15:
        /*0048*/ 	.byte	0x04, 0x17
        /*004a*/ 	.short	(.L_17 - .L_16)
.L_16:
        /*004c*/ 	.word	0x00000000
        /*0050*/ 	.short	0x0000
        /*0052*/ 	.short	0x0000
        /*0054*/ 	.byte	0x00, 0xf4, 0x21, 0x00


	//----- nvinfo : EIATTR_SPARSE_MMA_MASK
	.align		4
.L_17:
        /*0058*/ 	.byte	0x03, 0x50
        /*005a*/ 	.short	0x0000


	//----- nvinfo : EIATTR_MAXREG_COUNT
	.align		4
        /*005c*/ 	.byte	0x03, 0x1b
        /*005e*/ 	.short	0x00ff


	//----- nvinfo : EIATTR_NUM_BARRIERS
	.align		4
        /*0060*/ 	.byte	0x02, 0x4c
        /*0062*/ 	.byte	0x01
	.zero		1


	//----- nvinfo : EIATTR_MERCURY_ISA_VERSION
	.align		4
        /*0064*/ 	.byte	0x03, 0x5f
        /*0066*/ 	.short	0x0101


	//----- nvinfo : EIATTR_EXIT_INSTR_OFFSETS
	.align		4
        /*0068*/ 	.byte	0x04, 0x1c
        /*006a*/ 	.short	(.L_19 - .L_18)


	//   ....[0]....
.L_18:
        /*006c*/ 	.word	0x00003150


	//----- nvinfo : EIATTR_REQNTID
	.align		4
.L_19:
        /*0070*/ 	.byte	0x04, 0x10
        /*0072*/ 	.short	(.L_21 - .L_20)
.L_20:
        /*0074*/ 	.word	0x00000100
        /*0078*/ 	.word	0x00000001
        /*007c*/ 	.word	0x00000001


	//----- nvinfo : EIATTR_CBANK_PARAM_SIZE
	.align		4
.L_21:
        /*0080*/ 	.byte	0x03, 0x19
        /*0082*/ 	.short	0x0028


	//----- nvinfo : EIATTR_PARAM_CBANK
	.align		4
        /*0084*/ 	.byte	0x04, 0x0a
        /*0086*/ 	.short	(.L_23 - .L_22)
	.align		4
.L_22:
        /*0088*/ 	.word	index@(.nv.constant0.gluon_mma)
        /*008c*/ 	.short	0x0210
        /*008e*/ 	.short	0x0028


	//----- nvinfo : EIATTR_SW_WAR
	.align		4
.L_23:
        /*0090*/ 	.byte	0x04, 0x36
        /*0092*/ 	.short	(.L_25 - .L_24)
.L_24:
        /*0094*/ 	.word	0x00000008
.L_25:


//--------------------- .nv.callgraph             --------------------------
	.section	.nv.callgraph,"",@"SHT_CUDA_CALLGRAPH"
	.align	4
	.sectionentsize	8
	.align		4
        /*0000*/ 	.word	0x00000000
	.align		4
        /*0004*/ 	.word	0xffffffff
	.align		4
        /*0008*/ 	.word	0x00000000
	.align		4
        /*000c*/ 	.word	0xfffffffe
	.align		4
        /*0010*/ 	.word	0x00000000
	.align		4
        /*0014*/ 	.word	0xfffffffd
	.align		4
        /*0018*/ 	.word	0x00000000
	.align		4
        /*001c*/ 	.word	0xfffffffc


//--------------------- .text.gluon_mma           --------------------------
	.section	.text.gluon_mma,"ax",@progbits
	.align	128
        .global         gluon_mma
        .type           gluon_mma,@function
        .size           gluon_mma,(.L_x_1 - gluon_mma)
        .other          gluon_mma,@"STO_CUDA_ENTRY STV_DEFAULT"
gluon_mma:
.text.gluon_mma:
[----:B------:R-:W-:Y:S01]  /*0000*/  LDC R1, c[0x0][0x28] ;  /* 0x00000a00ff017b82 */ /* 0x000fe20000000800 */
[----:B------:R-:W0:Y:S07]  /*0010*/  S2R R0, SR_TID.X ;  /* 0x0000000000007919 */ /* 0x000e2e0000002100 */
[----:B------:R-:W1:Y:S01]  /*0020*/  LDC.64 R98, c[0x0][0x210] ;  /* 0x00008400ff627b82 */ /* 0x000e620000000a00 */
[----:B------:R-:W-:Y:S01]  /*0030*/  ULDC.64 UR18, c[0x0][0x208] ;  /* 0x0000820000127ab9 */ /* 0x000fe20000000a00 */
[----:B0-----:R-:W-:-:S02]  /*0040*/  SHF.R.U32.HI R153, RZ, 0x5, R0 ;  /* 0x00000005ff997819 */ /* 0x001fc40000011600 */
[C---:B------:R-:W-:Y:S02]  /*0050*/  LOP3.LUT R152, R0.reuse, 0x1f, RZ, 0xc0, !PT ;  /* 0x0000001f00987812 */ /* 0x040fe400078ec0ff */
[----:B------:R-:W-:Y:S02]  /*0060*/  SGXT.U32 R153, R153, 0x3 ;  /* 0x000000039999781a */ /* 0x000fe40000000000 */
[----:B------:R-:W-:Y:S02]  /*0070*/  LOP3.LUT R217, R0, 0xe0, RZ, 0xc0, !PT ;  /* 0x000000e000d97812 */ /* 0x000fe400078ec0ff */
[C---:B------:R-:W-:Y:S02]  /*0080*/  LOP3.LUT R211, R153.reuse, 0x18, RZ, 0xfc, !PT ;  /* 0x0000001899d37812 */ /* 0x040fe400078efcff */
[----:B------:R-:W-:Y:S02]  /*0090*/  LOP3.LUT R207, R153, 0x28, RZ, 0xfc, !PT ;  /* 0x0000002899cf7812 */ /* 0x000fe400078efcff */
[CC--:B-1----:R-:W-:Y:S01]  /*00a0*/  LEA R26, P4, R211.reuse, R98.reuse, 0x6 ;  /* 0x00000062d31a7211 */ /* 0x0c2fe200078830ff */
[----:B------:R-:W-:Y:S01]  /*00b0*/  IMAD.SHL.U32 R6, R211, 0x20, RZ ;  /* 0x00000020d3067824 */ /* 0x000fe200078e00ff */
[C---:B------:R-:W-:Y:S01]  /*00c0*/  LEA R30, P6, R207.reuse, R98, 0x6 ;  /* 0x00000062cf1e7211 */ /* 0x040fe200078c30ff */
[----:B------:R-:W-:Y:S01]  /*00d0*/  IMAD.SHL.U32 R10, R207, 0x20, RZ ;  /* 0x00000020cf0a7824 */ /* 0x000fe200078e00ff */
[----:B------:R-:W-:-:S02]  /*00e0*/  LOP3.LUT R193, R153, 0x60, RZ, 0xfc, !PT ;  /* 0x0000006099c17812 */ /* 0x000fc400078efcff */
[-C--:B------:R-:W-:Y:S02]  /*00f0*/  LEA.HI.X R27, R6, R99.reuse, RZ, 0x1, P4 ;  /* 0x00000063061b7211 */ /* 0x080fe400020f0cff */
[----:B------:R-:W-:Y:S02]  /*0100*/  LEA.HI.X R31, R10, R99, RZ, 0x1, P6 ;  /* 0x000000630a1f7211 */ /* 0x000fe400030f0cff */
[----:B------:R-:W-:Y:S01]  /*0110*/  LOP3.LUT R213, R153, 0x10, RZ, 0xfc, !PT ;  /* 0x0000001099d57812 */ /* 0x000fe200078efcff */
[----:B------:R-:W-:Y:S01]  /*0120*/  IMAD.WIDE.U32 R26, R152, 0x2, R26 ;  /* 0x00000002981a7825 */ /* 0x000fe200078e001a */
[C---:B------:R-:W-:Y:S02]  /*0130*/  SHF.L.U32 R58, R193.reuse, 0x5, RZ ;  /* 0x00000005c13a7819 */ /* 0x040fe400000006ff */
[----:B------:R-:W-:Y:S01]  /*0140*/  LEA R44, P6, R193, R98, 0x6 ;  /* 0x00000062c12c7211 */ /* 0x000fe200078c30ff */
[----:B------:R-:W-:Y:S01]  /*0150*/  IMAD.SHL.U32 R4, R213, 0x20, RZ ;  /* 0x00000020d5047824 */ /* 0x000fe200078e00ff */
[C---:B------:R-:W-:Y:S01]  /*0160*/  LOP3.LUT R209, R153.reuse, 0x20, RZ, 0xfc, !PT ;  /* 0x0000002099d17812 */ /* 0x040fe200078efcff */
[----:B------:R0:W2:Y:S01]  /*0170*/  LDG.E.U16 R69, desc[UR18][R26.64] ;  /* 0x000000121a457981 */ /* 0x0000a2000c1e1500 */
[----:B------:R-:W-:-:S02]  /*0180*/  LOP3.LUT R215, R153, 0x8, RZ, 0xfc, !PT ;  /* 0x0000000899d77812 */ /* 0x000fc400078efcff */
[----:B------:R-:W-:Y:S01]  /*0190*/  LEA.HI.X R45, R58, R99, RZ, 0x1, P6 ;  /* 0x000000633a2d7211 */ /* 0x000fe200030f0cff */
[----:B------:R-:W-:Y:S01]  /*01a0*/  IMAD.SHL.U32 R8, R209, 0x20, RZ ;  /* 0x00000020d1087824 */ /* 0x000fe200078e00ff */
[----:B------:R-:W-:Y:S01]  /*01b0*/  LOP3.LUT R199, R153, 0x48, RZ, 0xfc, !PT ;  /* 0x0000004899c77812 */ /* 0x000fe200078efcff */
[----:B------:R-:W-:Y:S01]  /*01c0*/  IMAD.SHL.U32 R2, R215, 0x20, RZ ;  /* 0x00000020d7027824 */ /* 0x000fe200078e00ff */
[-C--:B------:R-:W-:Y:S02]  /*01d0*/  LEA R24, P3, R213, R98.reuse, 0x6 ;  /* 0x00000062d5187211 */ /* 0x080fe400078630ff */
[----:B------:R-:W-:Y:S01]  /*01e0*/  LEA R20, P0, R217, R98, 0x1 ;  /* 0x00000062d9147211 */ /* 0x000fe200078008ff */
[----:B0-----:R-:W-:Y:S01]  /*01f0*/  IMAD.WIDE.U32 R26, R152, 0x2, R44 ;  /* 0x00000002981a7825 */ /* 0x001fe200078e002c */
[C---:B------:R-:W-:Y:S01]  /*0200*/  LOP3.LUT R205, R153.reuse, 0x30, RZ, 0xfc, !PT ;  /* 0x0000003099cd7812 */ /* 0x040fe200078efcff */
[----:B------:R-:W0:Y:S01]  /*0210*/  LDC.64 R44, c[0x0][0x218] ;  /* 0x00008600ff2c7b82 */ /* 0x000e220000000a00 */
[----:B------:R-:W-:Y:S01]  /*0220*/  LOP3.LUT R197, R153, 0x50, RZ, 0xfc, !PT ;  /* 0x0000005099c57812 */ /* 0x000fe200078efcff */
[----:B------:R-:W-:Y:S01]  /*0230*/  IMAD.SHL.U32 R18, R199, 0x20, RZ ;  /* 0x00000020c7127824 */ /* 0x000fe200078e00ff */
[----:B------:R-:W-:-:S02]  /*0240*/  LOP3.LUT R195, R153, 0x58, RZ, 0xfc, !PT ;  /* 0x0000005899c37812 */ /* 0x000fc400078efcff */
[-C--:B------:R-:W-:Y:S01]  /*0250*/  LEA R28, P5, R209, R98.reuse, 0x6 ;  /* 0x00000062d11c7211 */ /* 0x080fe200078a30ff */
[----:B------:R-:W-:Y:S01]  /*0260*/  IMAD.SHL.U32 R54, R197, 0x20, RZ ;  /* 0x00000020c5367824 */ /* 0x000fe200078e00ff */
[----:B------:R-:W-:Y:S01]  /*0270*/  LOP3.LUT R185, R153, 0x80, RZ, 0xfc, !PT ;  /* 0x0000008099b97812 */ /* 0x000fe200078efcff */
[----:B------:R-:W-:Y:S01]  /*0280*/  IMAD.SHL.U32 R56, R195, 0x20, RZ ;  /* 0x00000020c3387824 */ /* 0x000fe200078e00ff */
[----:B------:R-:W-:Y:S02]  /*0290*/  LEA R22, P2, R215, R98, 0x6 ;  /* 0x00000062d7167211 */ /* 0x000fe400078430ff */
[----:B------:R-:W-:Y:S01]  /*02a0*/  LEA.HI.X R25, R4, R99, RZ, 0x1, P3 ;  /* 0x0000006304197211 */ /* 0x000fe200018f0cff */
[----:B------:R-:W-:Y:S01]  /*02b0*/  IMAD.SHL.U32 R66, R185, 0x20, RZ ;  /* 0x00000020b9427824 */ /* 0x000fe200078e00ff */
[C---:B------:R-:W-:Y:S02]  /*02c0*/  LOP3.LUT R203, R153.reuse, 0x38, RZ, 0xfc, !PT ;  /* 0x0000003899cb7812 */ /* 0x040fe400078efcff */
[----:B------:R-:W-:-:S02]  /*02d0*/  LOP3.LUT R201, R153, 0x40, RZ, 0xfc, !PT ;  /* 0x0000004099c97812 */ /* 0x000fc400078efcff */
[----:B------:R-:W-:Y:S01]  /*02e0*/  LOP3.LUT R191, R153, 0x68, RZ, 0xfc, !PT ;  /* 0x0000006899bf7812 */ /* 0x000fe200078efcff */
[----:B------:R-:W-:Y:S01]  /*02f0*/  IMAD.SHL.U32 R14, R203, 0x20, RZ ;  /* 0x00000020cb0e7824 */ /* 0x000fe200078e00ff */
[----:B------:R-:W-:Y:S01]  /*0300*/  LEA.HI.X R21, R217, R99, RZ, 0x1, P0 ;  /* 0x00000063d9157211 */ /* 0x000fe200000f0cff */
[----:B------:R-:W-:Y:S01]  /*0310*/  IMAD.SHL.U32 R16, R201, 0x20, RZ ;  /* 0x00000020c9107824 */ /* 0x000fe200078e00ff */
[-C--:B------:R-:W-:Y:S01]  /*0320*/  LEA R38, P3, R199, R98.reuse, 0x6 ;  /* 0x00000062c7267211 */ /* 0x080fe200078630ff */
[----:B------:R-:W-:Y:S01]  /*0330*/  IMAD.SHL.U32 R60, R191, 0x20, RZ ;  /* 0x00000020bf3c7824 */ /* 0x000fe200078e00ff */
[C---:B------:R-:W-:Y:S01]  /*0340*/  SHF.L.U32 R12, R205.reuse, 0x5, RZ ;  /* 0x00000005cd0c7819 */ /* 0x040fe200000006ff */
[----:B------:R-:W-:Y:S01]  /*0350*/  IMAD.WIDE.U32 R20, R152, 0x2, R20 ;  /* 0x0000000298147825 */ /* 0x000fe200078e0014 */
[----:B------:R-:W-:Y:S02]  /*0360*/  LEA R32, P0, R205, R98, 0x6 ;  /* 0x00000062cd207211 */ /* 0x000fe400078030ff */
[----:B------:R-:W-:-:S02]  /*0370*/  LOP3.LUT R183, R153, 0x88, RZ, 0xfc, !PT ;  /* 0x0000008899b77812 */ /* 0x000fc400078efcff */
[C---:B------:R-:W-:Y:S02]  /*0380*/  LOP3.LUT R179, R153.reuse, 0x98, RZ, 0xfc, !PT ;  /* 0x0000009899b37812 */ /* 0x040fe400078efcff */
[----:B------:R-:W-:Y:S01]  /*0390*/  LOP3.LUT R181, R153, 0x90, RZ, 0xfc, !PT ;  /* 0x0000009099b57812 */ /* 0x000fe200078efcff */
[----:B------:R-:W-:Y:S01]  /*03a0*/  IMAD.SHL.U32 R68, R183, 0x20, RZ ;  /* 0x00000020b7447824 */ /* 0x000fe200078e00ff */
[-C--:B------:R-:W-:Y:S01]  /*03b0*/  LEA.HI.X R29, R8, R99.reuse, RZ, 0x1, P5 ;  /* 0x00000063081d7211 */ /* 0x080fe200028f0cff */
[----:B------:R-:W-:Y:S01]  /*03c0*/  IMAD.SHL.U32 R72, R179, 0x20, RZ ;  /* 0x00000020b3487824 */ /* 0x000fe200078e00ff */
[----:B------:R-:W-:Y:S02]  /*03d0*/  LEA.HI.X R23, R2, R99, RZ, 0x1, P2 ;  /* 0x0000006302177211 */ /* 0x000fe400010f0cff */
[C---:B------:R-:W-:Y:S02]  /*03e0*/  LOP3.LUT R189, R153.reuse, 0x70, RZ, 0xfc, !PT ;  /* 0x0000007099bd7812 */ /* 0x040fe400078efcff */
[----:B------:R-:W-:Y:S01]  /*03f0*/  LOP3.LUT R187, R153, 0x78, RZ, 0xfc, !PT ;  /* 0x0000007899bb7812 */ /* 0x000fe200078efcff */
[----:B------:R-:W-:Y:S01]  /*0400*/  IMAD.WIDE.U32 R22, R152, 0x2, R22 ;  /* 0x0000000298167825 */ /* 0x000fe200078e0016 */
[----:B------:R-:W-:-:S02]  /*0410*/  LEA R40, P4, R197, R98, 0x6 ;  /* 0x00000062c5287211 */ /* 0x000fc400078830ff */
[-C--:B------:R-:W-:Y:S01]  /*0420*/  LEA R42, P5, R195, R98.reuse, 0x6 ;  /* 0x00000062c32a7211 */ /* 0x080fe200078a30ff */
[----:B------:R-:W-:Y:S01]  /*0430*/  IMAD.SHL.U32 R62, R189, 0x20, RZ ;  /* 0x00000020bd3e7824 */ /* 0x000fe200078e00ff */
[-C--:B------:R-:W-:Y:S01]  /*0440*/  LEA.HI.X R39, R18, R99.reuse, RZ, 0x1, P3 ;  /* 0x0000006312277211 */ /* 0x080fe200018f0cff */
[----:B------:R-:W-:Y:S01]  /*0450*/  IMAD.SHL.U32 R64, R187, 0x20, RZ ;  /* 0x00000020bb407824 */ /* 0x000fe200078e00ff */
[C---:B------:R-:W-:Y:S01]  /*0460*/  LOP3.LUT R177, R153.reuse, 0xa0, RZ, 0xfc, !PT ;  /* 0x000000a099b17812 */ /* 0x040fe200078efcff */
[----:B------:R-:W3:Y:S01]  /*0470*/  LDG.E.U16 R67, desc[UR18][R22.64] ;  /* 0x0000001216437981 */ /* 0x000ee2000c1e1500 */
[----:B------:R-:W-:Y:S02]  /*0480*/  LEA.HI.X R33, R12, R99, RZ, 0x1, P0 ;  /* 0x000000630c217211 */ /* 0x000fe400000f0cff */
[----:B------:R-:W-:Y:S01]  /*0490*/  LOP3.LUT R171, R153, 0xb8, RZ, 0xfc, !PT ;  /* 0x000000b899ab7812 */ /* 0x000fe200078efcff */
[----:B------:R-:W-:Y:S01]  /*04a0*/  IMAD.SHL.U32 R74, R177, 0x20, RZ ;  /* 0x00000020b14a7824 */ /* 0x000fe200078e00ff */
[----:B------:R-:W-:-:S02]  /*04b0*/  LEA R52, P3, R185, R98, 0x6 ;  /* 0x00000062b9347211 */ /* 0x000fc400078630ff */
[----:B------:R-:W-:Y:S01]  /*04c0*/  LOP3.LUT R167, R153, 0xc8, RZ, 0xfc, !PT ;  /* 0x000000c899a77812 */ /* 0x000fe200078efcff */
[----:B------:R-:W-:Y:S01]  /*04d0*/  IMAD.SHL.U32 R80, R171, 0x20, RZ ;  /* 0x00000020ab507824 */ /* 0x000fe200078e00ff */
[-C--:B------:R-:W-:Y:S02]  /*04e0*/  LEA R34, P1, R203, R98.reuse, 0x6 ;  /* 0x00000062cb227211 */ /* 0x080fe400078230ff */
[----:B------:R-:W-:Y:S01]  /*04f0*/  LOP3.LUT R169, R153, 0xc0, RZ, 0xfc, !PT ;  /* 0x000000c099a97812 */ /* 0x000fe200078efcff */
[----:B------:R-:W-:Y:S01]  /*0500*/  IMAD.SHL.U32 R84, R167, 0x20, RZ ;  /* 0x00000020a7547824 */ /* 0x000fe200078e00ff */
[----:B------:R-:W-:Y:S02]  /*0510*/  LEA R36, P2, R201, R98, 0x6 ;  /* 0x00000062c9247211 */ /* 0x000fe400078430ff */
[C---:B------:R-:W-:Y:S02]  /*0520*/  LOP3.LUT R173, R153.reuse, 0xb0, RZ, 0xfc, !PT ;  /* 0x000000b099ad7812 */ /* 0x040fe400078efcff */
[----:B------:R-:W-:-:S02]  /*0530*/  LOP3.LUT R175, R153, 0xa8, RZ, 0xfc, !PT ;  /* 0x000000a899af7812 */ /* 0x000fc400078efcff */
[----:B------:R-:W-:Y:S01]  /*0540*/  LOP3.LUT R163, R153, 0xd8, RZ, 0xfc, !PT ;  /* 0x000000d899a37812 */ /* 0x000fe200078efcff */
[----:B------:R-:W-:Y:S01]  /*0550*/  IMAD.WIDE.U32 R30, R152, 0x2, R30 ;  /* 0x00000002981e7825 */ /* 0x000fe200078e001e */
[-C--:B------:R-:W-:Y:S02]  /*0560*/  LEA R46, P0, R191, R98.reuse, 0x6 ;  /* 0x00000062bf2e7211 */ /* 0x080fe400078030ff */
[-C--:B------:R-:W-:Y:S01]  /*0570*/  LEA.HI.X R41, R54, R99.reuse, RZ, 0x1, P4 ;  /* 0x0000006336297211 */ /* 0x080fe200020f0cff */
[----:B------:R-:W-:Y:S01]  /*0580*/  IMAD.WIDE.U32 R24, R152, 0x2, R24 ;  /* 0x0000000298187825 */ /* 0x000fe200078e0018 */
[----:B------:R-:W-:Y:S01]  /*0590*/  LEA.HI.X R43, R56, R99, RZ, 0x1, P5 ;  /* 0x00000063382b7211 */ /* 0x000fe200028f0cff */
[----:B------:R-:W4:Y:S01]  /*05a0*/  LDG.E.U16 R71, desc[UR18][R30.64] ;  /* 0x000000121e477981 */ /* 0x000f22000c1e1500 */
[----:B------:R-:W-:Y:S02]  /*05b0*/  SHF.L.U32 R70, R181, 0x5, RZ ;  /* 0x00000005b5467819 */ /* 0x000fe400000006ff */
[-C--:B------:R-:W-:Y:S01]  /*05c0*/  LEA R58, P6, R179, R98.reuse, 0x6 ;  /* 0x00000062b33a7211 */ /* 0x080fe200078c30ff */
[----:B------:R-:W-:Y:S01]  /*05d0*/  IMAD.WIDE.U32 R28, R152, 0x2, R28 ;  /* 0x00000002981c7825 */ /* 0x000fe200078e001c */
[----:B------:R-:W-:-:S02]  /*05e0*/  LEA R54, P4, R183, R98, 0x6 ;  /* 0x00000062b7367211 */ /* 0x000fc400078830ff */
[-C--:B------:R-:W-:Y:S01]  /*05f0*/  LEA R56, P5, R181, R98.reuse, 0x6 ;  /* 0x00000062b5387211 */ /* 0x080fe200078a30ff */
[----:B------:R-:W-:Y:S01]  /*0600*/  IMAD.SHL.U32 R78, R173, 0x20, RZ ;  /* 0x00000020ad4e7824 */ /* 0x000fe200078e00ff */
[-C--:B------:R-:W-:Y:S01]  /*0610*/  LEA.HI.X R53, R66, R99.reuse, RZ, 0x1, P3 ;  /* 0x0000006342357211 */ /* 0x080fe200018f0cff */
[----:B------:R-:W-:Y:S01]  /*0620*/  IMAD.SHL.U32 R76, R175, 0x20, RZ ;  /* 0x00000020af4c7824 */ /* 0x000fe200078e00ff */
[-C--:B------:R-:W-:Y:S01]  /*0630*/  LEA.HI.X R35, R14, R99.reuse, RZ, 0x1, P1 ;  /* 0x000000630e237211 */ /* 0x080fe200008f0cff */
[----:B------:R1:W5:Y:S01]  /*0640*/  LDG.E.U16 R66, desc[UR18][R20.64] ;  /* 0x0000001214427981 */ /* 0x000362000c1e1500 */
[-C--:B------:R-:W-:Y:S01]  /*0650*/  LEA.HI.X R37, R16, R99.reuse, RZ, 0x1, P2 ;  /* 0x0000006310257211 */ /* 0x080fe200010f0cff */
[----:B------:R-:W-:Y:S01]  /*0660*/  IMAD.SHL.U32 R88, R163, 0x20, RZ ;  /* 0x00000020a3587824 */ /* 0x000fe200078e00ff */
[----:B------:R-:W-:Y:S02]  /*0670*/  LEA.HI.X R47, R60, R99, RZ, 0x1, P0 ;  /* 0x000000633c2f7211 */ /* 0x000fe400000f0cff */
[----:B------:R-:W-:-:S02]  /*0680*/  LEA R48, P1, R189, R98, 0x6 ;  /* 0x00000062bd307211 */ /* 0x000fc400078230ff */
[-C--:B------:R-:W-:Y:S02]  /*0690*/  LEA R50, P2, R187, R98.reuse, 0x6 ;  /* 0x00000062bb327211 */ /* 0x080fe400078430ff */
[-C--:B------:R-:W-:Y:S01]  /*06a0*/  LEA R60, P0, R177, R98.reuse, 0x6 ;  /* 0x00000062b13c7211 */ /* 0x080fe200078030ff */
[----:B-1----:R-:W-:Y:S01]  /*06b0*/  IMAD.WIDE.U32 R20, R152, 0x2, R38 ;  /* 0x0000000298147825 */ /* 0x002fe200078e0026 */
[-C--:B------:R-:W-:Y:S02]  /*06c0*/  LEA.HI.X R55, R68, R99.reuse, RZ, 0x1, P4 ;  /* 0x0000006344377211 */ /* 0x080fe400020f0cff */
[-C--:B------:R-:W-:Y:S02]  /*06d0*/  LEA.HI.X R57, R70, R99.reuse, RZ, 0x1, P5 ;  /* 0x0000006346397211 */ /* 0x080fe400028f0cff */
[----:B------:R-:W-:Y:S01]  /*06e0*/  LEA.HI.X R59, R72, R99, RZ, 0x1, P6 ;  /* 0x00000063483b7211 */ /* 0x000fe200030f0cff */
[----:B------:R-:W-:Y:S01]  /*06f0*/  IMAD.WIDE.U32 R22, R152, 0x2, R40 ;  /* 0x0000000298167825 */ /* 0x000fe200078e0028 */
[----:B------:R-:W-:Y:S01]  /*0700*/  SHF.L.U32 R82, R169, 0x5, RZ ;  /* 0x00000005a9527819 */ /* 0x000fe200000006ff */
[----:B------:R1:W5:Y:S01]  /*0710*/  LDG.E.U16 R40, desc[UR18][R20.64] ;  /* 0x0000001214287981 */ /* 0x000362000c1e1500 */
[----:B------:R-:W-:-:S02]  /*0720*/  LEA R8, P3, R171, R98, 0x6 ;  /* 0x00000062ab087211 */ /* 0x000fc400078630ff */
[-C--:B------:R-:W-:Y:S01]  /*0730*/  LEA R14, P4, R169, R98.reuse, 0x6 ;  /* 0x00000062a90e7211 */ /* 0x080fe200078830ff */
[----:B------:R-:W-:Y:S01]  /*0740*/  IMAD.WIDE.U32 R38, R152, 0x2, R46 ;  /* 0x0000000298267825 */ /* 0x000fe200078e002e */
[----:B------:R-:W-:Y:S01]  /*0750*/  LEA R6, P5, R167, R98, 0x6 ;  /* 0x00000062a7067211 */ /* 0x000fe200078a30ff */
[----:B------:R0:W5:Y:S01]  /*0760*/  LDG.E.U16 R70, desc[UR18][R28.64] ;  /* 0x000000121c467981 */ /* 0x000162000c1e1500 */
[-C--:B------:R-:W-:Y:S02]  /*0770*/  LEA.HI.X R49, R62, R99.reuse, RZ, 0x1, P1 ;  /* 0x000000633e317211 */ /* 0x080fe400008f0cff */
[-C--:B------:R-:W-:Y:S02]  /*0780*/  LEA.HI.X R51, R64, R99.reuse, RZ, 0x1, P2 ;  /* 0x0000006340337211 */ /* 0x080fe400010f0cff */
[----:B------:R-:W-:Y:S01]  /*0790*/  LEA.HI.X R61, R74, R99, RZ, 0x1, P0 ;  /* 0x000000634a3d7211 */ /* 0x000fe200000f0cff */
[----:B-1----:R-:W-:Y:S01]  /*07a0*/  IMAD.WIDE.U32 R20, R152, 0x2, R58 ;  /* 0x0000000298147825 */ /* 0x002fe200078e003a */
[C---:B------:R-:W-:Y:S01]  /*07b0*/  LOP3.LUT R157, R153.reuse, 0xf0, RZ, 0xfc, !PT ;  /* 0x000000f0999d7812 */ /* 0x040fe200078efcff */
[----:B------:R1:W5:Y:S01]  /*07c0*/  LDG.E.U16 R41, desc[UR18][R22.64] ;  /* 0x0000001216297981 */ /* 0x000362000c1e1500 */
[----:B------:R-:W-:-:S02]  /*07d0*/  LOP3.LUT R161, R153, 0xe0, RZ, 0xfc, !PT ;  /* 0x000000e099a17812 */ /* 0x000fc400078efcff */
[-C--:B------:R-:W-:Y:S01]  /*07e0*/  LEA R64, P2, R173, R98.reuse, 0x6 ;  /* 0x00000062ad407211 */ /* 0x080fe200078430ff */
[----:B------:R-:W5:Y:S01]  /*07f0*/  LDG.E.U16 R38, desc[UR18][R38.64] ;  /* 0x0000001226267981 */ /* 0x000f62000c1e1500 */
[-C--:B------:R-:W-:Y:S02]  /*0800*/  LEA.HI.X R9, R80, R99.reuse, RZ, 0x1, P3 ;  /* 0x0000006350097211 */ /* 0x080fe400018f0cff */
[-C--:B------:R-:W-:Y:S01]  /*0810*/  LEA.HI.X R15, R82, R99.reuse, RZ, 0x1, P4 ;  /* 0x00000063520f7211 */ /* 0x080fe200020f0cff */
[----:B------:R-:W5:Y:S01]  /*0820*/  LDG.E.U16 R68, desc[UR18][R24.64] ;  /* 0x0000001218447981 */ /* 0x000f62000c1e1500 */
[----:B------:R-:W-:Y:S02]  /*0830*/  LEA.HI.X R7, R84, R99, RZ, 0x1, P5 ;  /* 0x0000006354077211 */ /* 0x000fe400028f0cff */
[----:B------:R-:W-:Y:S02]  /*0840*/  LOP3.LUT R159, R153, 0xe8, RZ, 0xfc, !PT ;  /* 0x000000e8999f7812 */ /* 0x000fe400078efcff */
[----:B------:R-:W-:-:S02]  /*0850*/  LEA R62, P1, R175, R98, 0x6 ;  /* 0x00000062af3e7211 */ /* 0x000fc400078230ff */
[-C--:B------:R-:W-:Y:S01]  /*0860*/  LEA R16, P0, R163, R98.reuse, 0x6 ;  /* 0x00000062a3107211 */ /* 0x080fe200078030ff */
[C---:B0-----:R-:W-:Y:S01]  /*0870*/  IMAD.WIDE.U32 R28, R152.reuse, 0x2, R48 ;  /* 0x00000002981c7825 */ /* 0x041fe200078e0030 */
[C---:B------:R-:W-:Y:S01]  /*0880*/  LOP3.LUT R165, R153.reuse, 0xd0, RZ, 0xfc, !PT ;  /* 0x000000d099a57812 */ /* 0x040fe200078efcff */
[----:B------:R0:W5:Y:S01]  /*0890*/  LDG.E.U16 R39, desc[UR18][R20.64] ;  /* 0x0000001214277981 */ /* 0x000162000c1e1500 */
[----:B------:R-:W-:Y:S01]  /*08a0*/  LOP3.LUT R153, R153, 0xf8, RZ, 0xfc, !PT ;  /* 0x000000f899997812 */ /* 0x000fe200078efcff */
[----:B------:R-:W-:Y:S01]  /*08b0*/  IMAD.WIDE.U32 R30, R152, 0x2, R50 ;  /* 0x00000002981e7825 */ /* 0x000fe200078e0032 */
[-C--:B------:R-:W-:Y:S01]  /*08c0*/  LEA.HI.X R65, R78, R99.reuse, RZ, 0x1, P2 ;  /* 0x000000634e417211 */ /* 0x080fe200010f0cff */
[----:B------:R-:W5:Y:S01]  /*08d0*/  LDG.E.U16 R28, desc[UR18][R28.64] ;  /* 0x000000121c1c7981 */ /* 0x000f62000c1e1500 */
[C---:B------:R-:W-:Y:S01]  /*08e0*/  SHF.L.U32 R92, R159.reuse, 0x5, RZ ;  /* 0x000000059f5c7819 */ /* 0x040fe200000006ff */
[----:B-1----:R-:W-:Y:S01]  /*08f0*/  IMAD.WIDE.U32 R22, R152, 0x2, R60 ;  /* 0x0000000298167825 */ /* 0x002fe200078e003c */
[-C--:B------:R-:W-:Y:S01]  /*0900*/  LEA.HI.X R63, R76, R99.reuse, RZ, 0x1, P1 ;  /* 0x000000634c3f7211 */ /* 0x080fe200008f0cff */
[----:B------:R-:W5:Y:S01]  /*0910*/  LDG.E.U16 R30, desc[UR18][R30.64] ;  /* 0x000000121e1e7981 */ /* 0x000f62000c1e1500 */
[-C--:B------:R-:W-:Y:S01]  /*0920*/  LEA R4, P2, R159, R98.reuse, 0x6 ;  /* 0x000000629f047211 */ /* 0x080fe200078430ff */
[C---:B------:R-:W-:Y:S01]  /*0930*/  IMAD.SHL.U32 R94, R157.reuse, 0x20, RZ ;  /* 0x000000209d5e7824 */ /* 0x040fe200078e00ff */
[-C--:B------:R-:W-:Y:S01]  /*0940*/  LEA R10, P3, R157, R98.reuse, 0x6 ;  /* 0x000000629d0a7211 */ /* 0x080fe200078630ff */
[C---:B------:R-:W-:Y:S01]  /*0950*/  IMAD.SHL.U32 R90, R161.reuse, 0x20, RZ ;  /* 0x00000020a15a7824 */ /* 0x040fe200078e00ff */
[-C--:B------:R-:W-:Y:S01]  /*0960*/  LEA.HI.X R17, R88, R99.reuse, RZ, 0x1, P0 ;  /* 0x0000006358117211 */ /* 0x080fe200000f0cff */
[C---:B------:R-:W-:Y:S01]  /*0970*/  IMAD.WIDE.U32 R8, R152.reuse, 0x2, R8 ;  /* 0x0000000298087825 */ /* 0x040fe200078e0008 */
[----:B------:R-:W-:Y:S01]  /*0980*/  LEA R12, P1, R161, R98, 0x6 ;  /* 0x00000062a10c7211 */ /* 0x000fe200078230ff */
[----:B------:R-:W5:Y:S01]  /*0990*/  LDG.E.U16 R22, desc[UR18][R22.64] ;  /* 0x0000001216167981 */ /* 0x000f62000c1e1500 */
[----:B0-----:R-:W-:Y:S01]  /*09a0*/  LEA R20, P0, R217, R44, 0x3 ;  /* 0x0000002cd9147211 */ /* 0x001fe200078018ff */
[C---:B------:R-:W-:Y:S01]  /*09b0*/  IMAD.WIDE.U32 R14, R152.reuse, 0x2, R14 ;  /* 0x00000002980e7825 */ /* 0x040fe200078e000e */
[-C--:B------:R-:W-:Y:S01]  /*09c0*/  LEA R18, P6, R165, R98.reuse, 0x6 ;  /* 0x00000062a5127211 */ /* 0x080fe200078c30ff */
[----:B------:R-:W5:Y:S01]  /*09d0*/  LDG.E.U16 R29, desc[UR18][R8.64] ;  /* 0x00000012081d7981 */ /* 0x000f62000c1e1500 */
[----:B------:R-:W-:Y:S01]  /*09e0*/  LEA R2, P4, R153, R98, 0x6 ;  /* 0x0000006299027211 */ /* 0x000fe200078830ff */
[----:B------:R-:W-:Y:S01]  /*09f0*/  IMAD.WIDE.U32 R6, R152, 0x2, R6 ;  /* 0x0000000298067825 */ /* 0x000fe200078e0006 */
[-C--:B------:R-:W-:Y:S01]  /*0a00*/  LEA.HI.X R5, R92, R99.reuse, RZ, 0x1, P2 ;  /* 0x000000635c057211 */ /* 0x080fe200010f0cff */
[----:B------:R-:W5:Y:S01]  /*0a10*/  LDG.E.U16 R31, desc[UR18][R14.64] ;  /* 0x000000120e1f7981 */ /* 0x000f62000c1e1500 */
[-C--:B------:R-:W-:Y:S01]  /*0a20*/  LEA.HI.X R11, R94, R99.reuse, RZ, 0x1, P3 ;  /* 0x000000635e0b7211 */ /* 0x080fe200018f0cff */
[----:B------:R-:W-:Y:S01]  /*0a30*/  IMAD.SHL.U32 R162, R217, 0x4, RZ ;  /* 0x00000004d9a27824 */ /* 0x000fe200078e00ff */
[----:B------:R-:W-:Y:S01]  /*0a40*/  LEA.HI.X R13, R90, R99, RZ, 0x1, P1 ;  /* 0x000000635a0d7211 */ /* 0x000fe200008f0cff */
[----:B------:R-:W-:Y:S01]  /*0a50*/  IMAD.WIDE.U32 R24, R152, 0x2, R42 ;  /* 0x0000000298187825 */ /* 0x000fe200078e002a */
[----:B------:R0:W5:Y:S03]  /*0a60*/  LDG.E.U16 R23, desc[UR18][R6.64] ;  /* 0x0000001206177981 */ /* 0x000166000c1e1500 */
[----:B------:R-:W-:-:S02]  /*0a70*/  IMAD.SHL.U32 R86, R165, 0x20, RZ ;  /* 0x00000020a5567824 */ /* 0x000fc400078e00ff */
[----:B------:R-:W-:Y:S01]  /*0a80*/  IMAD.SHL.U32 R96, R153, 0x20, RZ ;  /* 0x0000002099607824 */ /* 0x000fe200078e00ff */
[----:B------:R-:W-:Y:S01]  /*0a90*/  LEA.HI.X R21, R162, R45, RZ, 0x1, P0 ;  /* 0x0000002da2157211 */ /* 0x000fe200000f0cff */
[----:B------:R-:W-:Y:S01]  /*0aa0*/  IMAD.SHL.U32 R160, R215, 0x80, RZ ;  /* 0x00000080d7a07824 */ /* 0x000fe200078e00ff */
[----:B------:R1:W5:Y:S01]  /*0ab0*/  LDG.E.U16 R42, desc[UR18][R24.64] ;  /* 0x00000012182a7981 */ /* 0x000362000c1e1500 */
[----:B------:R-:W-:Y:S01]  /*0ac0*/  IMAD.SHL.U32 R158, R211, 0x80, RZ ;  /* 0x00000080d39e7824 */ /* 0x000fe200078e00ff */
[----:B------:R-:W-:Y:S01]  /*0ad0*/  SHF.L.U32 R156, R213, 0x7, RZ ;  /* 0x00000007d59c7819 */ /* 0x000fe200000006ff */
[C---:B------:R-:W-:Y:S01]  /*0ae0*/  IMAD.WIDE.U32 R32, R152.reuse, 0x2, R32 ;  /* 0x0000000298207825 */ /* 0x040fe200078e0020 */
[----:B------:R1:W5:Y:S01]  /*0af0*/  LDG.E.U16 R43, desc[UR18][R26.64] ;  /* 0x000000121a2b7981 */ /* 0x000362000c1e1500 */
[-C--:B0-----:R-:W-:Y:S02]  /*0b00*/  LEA R6, P0, R215, R44.reuse, 0x8 ;  /* 0x0000002cd7067211 */ /* 0x081fe400078040ff */
[-C--:B------:R-:W-:Y:S01]  /*0b10*/  LEA R8, P1, R213, R44.reuse, 0x8 ;  /* 0x0000002cd5087211 */ /* 0x080fe200078240ff */
[----:B------:R-:W-:Y:S01]  /*0b20*/  IMAD.WIDE.U32 R34, R152, 0x2, R34 ;  /* 0x0000000298227825 */ /* 0x000fe200078e0022 */
[----:B------:R-:W-:Y:S01]  /*0b30*/  LEA R14, P2, R211, R44, 0x8 ;  /* 0x0000002cd30e7211 */ /* 0x000fe200078440ff */
[----:B------:R0:W5:Y:S01]  /*0b40*/  LDG.E.U16 R72, desc[UR18][R32.64] ;  /* 0x0000001220487981 */ /* 0x000162000c1e1500 */
[-C--:B------:R-:W-:Y:S01]  /*0b50*/  LEA.HI.X R19, R86, R99.reuse, RZ, 0x1, P6 ;  /* 0x0000006356137211 */ /* 0x080fe200030f0cff */
[----:B------:R-:W-:Y:S01]  /*0b60*/  IMAD.WIDE.U32 R36, R152, 0x2, R36 ;  /* 0x0000000298247825 */ /* 0x000fe200078e0024 */
[----:B------:R-:W-:Y:S01]  /*0b70*/  LEA.HI.X R3, R96, R99, RZ, 0x1, P4 ;  /* 0x0000006360037211 */ /* 0x000fe200020f0cff */
[----:B------:R0:W5:Y:S02]  /*0b80*/  LDG.E.U16 R73, desc[UR18][R34.64] ;  /* 0x0000001222497981 */ /* 0x000164000c1e1500 */
[----:B-1----:R-:W-:Y:S01]  /*0b90*/  IMAD.WIDE.U32 R24, R152, 0x2, R62 ;  /* 0x0000000298187825 */ /* 0x002fe200078e003e */
[-C--:B------:R-:W-:Y:S01]  /*0ba0*/  LEA.HI.X R7, R160, R45.reuse, RZ, 0x1, P0 ;  /* 0x0000002da0077211 */ /* 0x080fe200000f0cff */
[----:B------:R1:W5:Y:S02]  /*0bb0*/  LDG.E.U16 R74, desc[UR18][R36.64] ;  /* 0x00000012244a7981 */ /* 0x000364000c1e1500 */
[----:B------:R-:W-:Y:S01]  /*0bc0*/  IMAD.WIDE.U32 R26, R152, 0x2, R64 ;  /* 0x00000002981a7825 */ /* 0x000fe200078e0040 */
[-C--:B------:R-:W-:Y:S01]  /*0bd0*/  LEA.HI.X R9, R156, R45.reuse, RZ, 0x1, P1 ;  /* 0x0000002d9c097211 */ /* 0x080fe200008f0cff */
[----:B------:R-:W5:Y:S01]  /*0be0*/  LDG.E.U16 R24, desc[UR18][R24.64] ;  /* 0x0000001218187981 */ /* 0x000f62000c1e1500 */
[----:B------:R-:W-:Y:S01]  /*0bf0*/  LEA.HI.X R15, R158, R45, RZ, 0x1, P2 ;  /* 0x0000002d9e0f7211 */ /* 0x000fe200010f0cff */
[----:B------:R-:W-:-:S02]  /*0c00*/  IMAD.WIDE.U32 R4, R152, 0x2, R4 ;  /* 0x0000000298047825 */ /* 0x000fc400078e0004 */
[----:B------:R-:W5:Y:S02]  /*0c10*/  LDG.E.U16 R26, desc[UR18][R26.64] ;  /* 0x000000121a1a7981 */ /* 0x000f64000c1e1500 */
[----:B------:R-:W-:-:S04]  /*0c20*/  IMAD.WIDE.U32 R10, R152, 0x2, R10 ;  /* 0x00000002980a7825 */ /* 0x000fc800078e000a */
[C---:B0-----:R-:W-:Y:S01]  /*0c30*/  IMAD.WIDE.U32 R32, R152.reuse, 0x2, R52 ;  /* 0x0000000298207825 */ /* 0x041fe200078e0034 */
[----:B------:R0:W5:Y:S03]  /*0c40*/  LDG.E.U16 R25, desc[UR18][R4.64] ;  /* 0x0000001204197981 */ /* 0x000166000c1e1500 */
[C---:B------:R-:W-:Y:S01]  /*0c50*/  IMAD.WIDE.U32 R34, R152.reuse, 0x2, R54 ;  /* 0x0000000298227825 */ /* 0x040fe200078e0036 */
[----:B------:R0:W5:Y:S03]  /*0c60*/  LDG.E.U16 R27, desc[UR18][R10.64] ;  /* 0x000000120a1b7981 */ /* 0x000166000c1e1500 */
[C---:B-1----:R-:W-:Y:S01]  /*0c70*/  IMAD.WIDE.U32 R36, R152.reuse, 0x2, R56 ;  /* 0x0000000298247825 */ /* 0x042fe200078e0038 */
[----:B------:R-:W5:Y:S03]  /*0c80*/  LDG.E.U16 R32, desc[UR18][R32.64] ;  /* 0x0000001220207981 */ /* 0x000f66000c1e1500 */
[C---:B------:R-:W-:Y:S01]  /*0c90*/  IMAD.WIDE.U32 R18, R152.reuse, 0x2, R18 ;  /* 0x0000000298127825 */ /* 0x040fe200078e0012 */
[----:B------:R-:W5:Y:S03]  /*0ca0*/  LDG.E.U16 R34, desc[UR18][R34.64] ;  /* 0x0000001222227981 */ /* 0x000f66000c1e1500 */
[C---:B------:R-:W-:Y:S01]  /*0cb0*/  IMAD.WIDE.U32 R16, R152.reuse, 0x2, R16 ;  /* 0x0000000298107825 */ /* 0x040fe200078e0010 */
[----:B------:R-:W5:Y:S03]  /*0cc0*/  LDG.E.U16 R36, desc[UR18][R36.64] ;  /* 0x0000001224247981 */ /* 0x000f66000c1e1500 */
[C---:B------:R-:W-:Y:S01]  /*0cd0*/  IMAD.WIDE.U32 R12, R152.reuse, 0x2, R12 ;  /* 0x00000002980c7825 */ /* 0x040fe200078e000c */
[----:B------:R-:W5:Y:S03]  /*0ce0*/  LDG.E.U16 R18, desc[UR18][R18.64] ;  /* 0x0000001212127981 */ /* 0x000f66000c1e1500 */
[C---:B------:R-:W-:Y:S01]  /*0cf0*/  IMAD.WIDE.U32 R2, R152.reuse, 0x2, R2 ;  /* 0x0000000298027825 */ /* 0x040fe200078e0002 */
[----:B------:R-:W5:Y:S03]  /*0d00*/  LDG.E.U16 R16, desc[UR18][R16.64] ;  /* 0x0000001210107981 */ /* 0x000f66000c1e1500 */
[C---:B0-----:R-:W-:Y:S01]  /*0d10*/  IMAD.WIDE.U32 R4, R152.reuse, 0x2, R20 ;  /* 0x0000000298047825 */ /* 0x041fe200078e0014 */
[----:B------:R-:W5:Y:S03]  /*0d20*/  LDG.E.U16 R12, desc[UR18][R12.64] ;  /* 0x000000120c0c7981 */ /* 0x000f66000c1e1500 */
[C---:B------:R-:W-:Y:S01]  /*0d30*/  IMAD.WIDE.U32 R6, R152.reuse, 0x2, R6 ;  /* 0x0000000298067825 */ /* 0x040fe200078e0006 */
[----:B------:R-:W5:Y:S03]  /*0d40*/  LDG.E.U16 R2, desc[UR18][R2.64] ;  /* 0x0000001202027981 */ /* 0x000f66000c1e1500 */
[C---:B------:R-:W-:Y:S01]  /*0d50*/  IMAD.WIDE.U32 R8, R152.reuse, 0x2, R8 ;  /* 0x0000000298087825 */ /* 0x040fe200078e0008 */
[----:B------:R-:W5:Y:S03]  /*0d60*/  LDG.E.U16 R17, desc[UR18][R4.64+0x80] ;  /* 0x0000801204117981 */ /* 0x000f66000c1e1500 */
[----:B------:R-:W-:Y:S01]  /*0d70*/  IMAD.WIDE.U32 R10, R152, 0x2, R14 ;  /* 0x00000002980a7825 */ /* 0x000fe200078e000e */
[----:B------:R-:W5:Y:S04]  /*0d80*/  LDG.E.U16 R13, desc[UR18][R4.64] ;  /* 0x00000012040d7981 */ /* 0x000f68000c1e1500 */
[----:B------:R-:W5:Y:S04]  /*0d90*/  LDG.E.U16 R15, desc[UR18][R6.64] ;  /* 0x00000012060f7981 */ /* 0x000f68000c1e1500 */
[----:B------:R-:W5:Y:S04]  /*0da0*/  LDG.E.U16 R20, desc[UR18][R6.64+0x80] ;  /* 0x0000801206147981 */ /* 0x000f68000c1e1500 */
[----:B------:R-:W5:Y:S04]  /*0db0*/  LDG.E.U16 R33, desc[UR18][R8.64] ;  /* 0x0000001208217981 */ /* 0x000f68000c1e1500 */
[----:B------:R-:W5:Y:S04]  /*0dc0*/  LDG.E.U16 R35, desc[UR18][R8.64+0x80] ;  /* 0x0000801208237981 */ /* 0x000f68000c1e1500 */
[----:B------:R-:W5:Y:S04]  /*0dd0*/  LDG.E.U16 R37, desc[UR18][R10.64] ;  /* 0x000000120a257981 */ /* 0x000f68000c1e1500 */
[----:B------:R-:W5:Y:S04]  /*0de0*/  LDG.E.U16 R44, desc[UR18][R10.64+0x80] ;  /* 0x000080120a2c7981 */ /* 0x000f68000c1e1500 */
[----:B------:R-:W5:Y:S04]  /*0df0*/  LDG.E.U16 R3, desc[UR18][R4.64+0x40] ;  /* 0x0000401204037981 */ /* 0x000f68000c1e1500 */
[----:B------:R0:W5:Y:S04]  /*0e00*/  LDG.E.U16 R14, desc[UR18][R4.64+0xc0] ;  /* 0x0000c012040e7981 */ /* 0x000168000c1e1500 */
[----:B------:R-:W5:Y:S04]  /*0e10*/  LDG.E.U16 R19, desc[UR18][R6.64+0x40] ;  /* 0x0000401206137981 */ /* 0x000f68000c1e1500 */
[----:B------:R1:W5:Y:S04]  /*0e20*/  LDG.E.U16 R21, desc[UR18][R6.64+0xc0] ;  /* 0x0000c01206157981 */ /* 0x000368000c1e1500 */
[----:B------:R-:W5:Y:S04]  /*0e30*/  LDG.E.U16 R154, desc[UR18][R8.64+0x40] ;  /* 0x00004012089a7981 */ /* 0x000f68000c1e1500 */
[----:B------:R-:W5:Y:S04]  /*0e40*/  LDG.E.U16 R155, desc[UR18][R8.64+0xc0] ;  /* 0x0000c012089b7981 */ /* 0x000f68000c1e1500 */
[----:B------:R-:W5:Y:S04]  /*0e50*/  LDG.E.U16 R164, desc[UR18][R10.64+0x40] ;  /* 0x000040120aa47981 */ /* 0x000f68000c1e1500 */
[----:B------:R-:W5:Y:S01]  /*0e60*/  LDG.E.U16 R166, desc[UR18][R10.64+0xc0] ;  /* 0x0000c0120aa67981 */ /* 0x000f62000c1e1500 */
[----:B------:R-:W2:Y:S01]  /*0e70*/  S2UR UR16, SR_CgaCtaId ;  /* 0x00000000001079c3 */ /* 0x000ea20000008800 */
[----:B------:R-:W-:Y:S01]  /*0e80*/  LOP3.LUT R168, R0, 0xc0, RZ, 0xc0, !PT ;  /* 0x000000c000a87812 */ /* 0x000fe200078ec0ff */
[----:B0-----:R-:W-:Y:S01]  /*0e90*/  IMAD R5, R152, 0x2, R162 ;  /* 0x0000000298057824 */ /* 0x001fe200078e02a2 */
[----:B------:R-:W-:Y:S01]  /*0ea0*/  UMOV UR4, 0x400 ;  /* 0x0000040000047882 */ /* 0x000fe20000000000 */
[----:B------:R-:W-:Y:S01]  /*0eb0*/  SHF.R.U32.HI R4, RZ, 0x1, R217 ;  /* 0x00000001ff047819 */ /* 0x000fe200000116d9 */
[----:B------:R-:W-:Y:S01]  /*0ec0*/  IMAD.SHL.U32 R45, R0, 0x2, RZ ;  /* 0x00000002002d7824 */ /* 0x000fe200078e00ff */
[----:B------:R-:W-:-:S02]  /*0ed0*/  SHF.R.U32.HI R46, RZ, 0x2, R168 ;  /* 0x00000002ff2e7819 */ /* 0x000fc400000116a8 */
[----:B------:R-:W-:Y:S02]  /*0ee0*/  LOP3.LUT R4, R5, R4, RZ, 0x3c, !PT ;  /* 0x0000000405047212 */ /* 0x000fe400078e3cff */
[----:B------:R-:W-:Y:S02]  /*0ef0*/  LOP3.LUT R45, R46, 0x1fe, R45, 0x78, !PT ;  /* 0x000001fe2e2d7812 */ /* 0x000fe400078e782d */
[----:B-1----:R-:W-:Y:S02]  /*0f00*/  SHF.R.U32.HI R6, RZ, 0x5, R0 ;  /* 0x00000005ff067819 */ /* 0x002fe40000011600 */
[----:B------:R-:W-:Y:S01]  /*0f10*/  LOP3.LUT R5, R4, 0x40, RZ, 0x3c, !PT ;  /* 0x0000004004057812 */ /* 0x000fe200078e3cff */
[----:B--2---:R-:W-:Y:S01]  /*0f20*/  ULEA UR16, UR16, UR4, 0x18 ;  /* 0x0000000410107291 */ /* 0x004fe2000f8ec03f */
[----:B------:R-:W-:-:S08]  /*0f30*/  R2UR UR4, R6 ;  /* 0x00000000060472ca */ /* 0x000fd000000e0000 */
[----:B------:R-:W-:Y:S01]  /*0f40*/  STS.U16 [R45+UR16+0x600], R69 ;  /* 0x000600452d007988 */ /* 0x000fe20008000410 */
[----:B------:R-:W-:-:S03]  /*0f50*/  UIADD3 UR5, UR16, 0x4000, URZ ;  /* 0x0000400010057890 */ /* 0x000fc6000fffe03f */
[----:B---3--:R-:W-:Y:S01]  /*0f60*/  STS.U16 [R45+UR16+0x200], R67 ;  /* 0x000200432d007988 */ /* 0x008fe20008000410 */
[----:B------:R-:W-:Y:S02]  /*0f70*/  USHF.L.U32 UR4, UR4, 0x6, URZ ;  /* 0x0000000604047899 */ /* 0x000fe4000800063f */
[----:B------:R-:W-:Y:S02]  /*0f80*/  USHF.R.U32.HI UR6, URZ, 0x4, UR5 ;  /* 0x000000043f067899 */ /* 0x000fe40008011605 */
[----:B------:R-:W-:Y:S01]  /*0f90*/  ULOP3.LUT UR5, UR4, 0x100, URZ, 0xc0, !UPT ;  /* 0x0000010004057892 */ /* 0x000fe2000f8ec03f */
[----:B----4-:R-:W-:Y:S04]  /*0fa0*/  STS.U16 [R45+UR16+0xa00], R71 ;  /* 0x000a00472d007988 */ /* 0x010fe80008000410 */
[----:B-----5:R-:W-:Y:S04]  /*0fb0*/  STS.U16 [R45+UR16], R66 ;  /* 0x000000422d007988 */ /* 0x020fe80008000410 */
[----:B------:R-:W-:Y:S04]  /*0fc0*/  STS.U16 [R45+UR16+0x1200], R40 ;  /* 0x001200282d007988 */ /* 0x000fe80008000410 */
        /* <DEDUP_REMOVED lines=40> */
[----:B------:R0:W-:Y:S04]  /*1250*/  STS.U16 [R5+UR16+0x5800], R155 ;  /* 0x0058009b05007988 */ /* 0x0001e80008000410 */
[----:B------:R-:W-:Y:S04]  /*1260*/  STS.U16 [R5+UR16+0x4c00], R164 ;  /* 0x004c00a405007988 */ /* 0x000fe80008000410 */
[----:B------:R1:W-:Y:S01]  /*1270*/  STS.U16 [R5+UR16+0x5c00], R166 ;  /* 0x005c00a605007988 */ /* 0x0003e20008000410 */
[----:B------:R-:W-:Y:S01]  /*1280*/  USGXT.U32 UR4, UR6, 0xe ;  /* 0x0000000e0604789a */ /* 0x000fe20008000000 */
[----:B0-----:R-:W0:Y:S08]  /*1290*/  LDC.64 R154, c[0x0][0x220] ;  /* 0x00008800ff9a7b82 */ /* 0x001e300000000a00 */
[----:B------:R-:W-:Y:S01]  /*12a0*/  BAR.SYNC.DEFER_BLOCKING 0x0 ;  /* 0x0000000000007b1d */ /* 0x000fe20000010000 */
[----:B------:R-:W-:-:S02]  /*12b0*/  ULEA.HI UR5, UR16, UR5, URZ, 0x1c ;  /* 0x0000000510057291 */ /* 0x000fc4000f8fe03f */
[----:B------:R-:W-:Y:S02]  /*12c0*/  ULOP3.LUT UR10, UR4, 0x1000000, URZ, 0xfc, !UPT ;  /* 0x01000000040a7892 */ /* 0x000fe4000f8efc3f */
[----:B------:R-:W-:Y:S01]  /*12d0*/  ULOP3.LUT UR8, UR5, 0x3fff, URZ, 0xc0, !UPT ;  /* 0x00003fff05087892 */ /* 0x000fe2000f8ec03f */
[----:B------:R-:W-:Y:S01]  /*12e0*/  UMOV UR11, 0x40000040 ;  /* 0x40000040000b7882 */ /* 0x000fe20000000000 */
[----:B------:R-:W-:Y:S01]  /*12f0*/  UMOV UR9, 0x80000020 ;  /* 0x8000002000097882 */ /* 0x000fe20000000000 */
[----:B------:R-:W-:-:S06]  /*1300*/  WARPGROUP.ARRIVE ;  /* 0x00000000000079c5 */ /* 0x000fcc0000000000 */
[----:B------:R-:W-:Y:S01]  /*1310*/  HGMMA.64x128x16.F32.BF16 R88, gdesc[UR8].tnspB, RZ, !UPT ;  /* 0x41e00000085879f0 */ /* 0x000fe2000c7018ff */
[----:B------:R-:W-:Y:S01]  /*1320*/  UIADD3 UR12, UP0, UR8, 0x2, URZ ;  /* 0x00000002080c7890 */ /* 0x000fe2000ff1e03f */
[----:B------:R-:W-:Y:S01]  /*1330*/  UMOV UR6, URZ ;  /* 0x0000003f00067c82 */ /* 0x000fe20008000000 */
[----:B------:R-:W-:Y:S02]  /*1340*/  UMOV UR14, 0x1000080 ;  /* 0x01000080000e7882 */ /* 0x000fe40000000000 */
[----:B------:R-:W-:Y:S01]  /*1350*/  UIADD3.X UR13, UR6, -0x7fffffe0, URZ, UP0, !UPT ;  /* 0x80000020060d7890 */ /* 0x000fe200087fe43f */
[----:B------:R-:W-:Y:S01]  /*1360*/  UMOV UR15, 0x40000040 ;  /* 0x40000040000f7882 */ /* 0x000fe20000000000 */
[----:B------:R-:W-:Y:S02]  /*1370*/  UMOV UR5, URZ ;  /* 0x0000003f00057c82 */ /* 0x000fe40008000000 */
[----:B------:R-:W-:Y:S02]  /*1380*/  UIADD3.64 UR8, UR12, 0x1fe, URZ ;  /* 0x000001fe0c087897 */ /* 0x000fe4000fffe03f */
[----:B------:R-:W-:-:S09]  /*1390*/  UIADD3.64 UR14, UR4, UR14, URZ ;  /* 0x0000000e040e7297 */ /* 0x000fd2000fffe03f */
[----:B------:R-:W-:-:S12]  /*13a0*/  HGMMA.64x128x16.F32.BF16 R88, gdesc[UR12].tnspB, R88 ;  /* 0x41e000000c5879f0 */ /* 0x000fd80008701858 */
[----:B------:R-:W-:Y:S01]  /*13b0*/  HGMMA.64x128x16.F32.BF16 R24, gdesc[UR8].tnspB, RZ, !UPT ;  /* 0x41e00000081879f0 */ /* 0x000fe2000c7018ff */
[----:B------:R-:W-:Y:S01]  /*13c0*/  UIADD3.64 UR4, UR12, 0x200, URZ ;  /* 0x000002000c047897 */ /* 0x000fe2000fffe03f */
[----:B------:R-:W-:Y:S01]  /*13d0*/  UMOV UR6, UR14 ;  /* 0x0000000e00067c82 */ /* 0x000fe20008000000 */
[----:B------:R-:W-:-:S09]  /*13e0*/  UMOV UR7, UR15 ;  /* 0x0000000f00077c82 */ /* 0x000fd20008000000 */
[----:B------:R-:W-:Y:S01]  /*13f0*/  HGMMA.64x128x16.F32.BF16 R24, gdesc[UR4].tnspB, R24, gsb0 ;  /* 0x41e00000041879f0 */ /* 0x000fe20008001818 */
[----:B-1----:R-:W-:Y:S01]  /*1400*/  SHF.R.S32.HI R5, RZ, 0x5, R0 ;  /* 0x00000005ff057819 */ /* 0x002fe20000011400 */
[C---:B------:R-:W-:Y:S01]  /*1410*/  IMAD.SHL.U32 R2, R0.reuse, 0x20, RZ ;  /* 0x0000002000027824 */ /* 0x040fe200078e00ff */
[C---:B------:R-:W-:Y:S02]  /*1420*/  SHF.L.U32 R4, R0.reuse, 0x9, RZ ;  /* 0x0000000900047819 */ /* 0x040fe400000006ff */
[----:B------:R-:W-:Y:S01]  /*1430*/  SGXT R5, R5, 0x1 ;  /* 0x000000010505781a */ /* 0x000fe20000000200 */
[----:B------:R-:W-:Y:S01]  /*1440*/  IMAD.SHL.U32 R3, R0, 0x10, RZ ;  /* 0x0000001000037824 */ /* 0x000fe200078e00ff */
[----:B------:R-:W-:Y:S02]  /*1450*/  LOP3.LUT R2, R2, 0x60, RZ, 0xc0, !PT ;  /* 0x0000006002027812 */ /* 0x000fe400078ec0ff */
[----:B------:R-:W-:Y:S02]  /*1460*/  LOP3.LUT R7, R5, 0x4010, RZ, 0xc0, !PT ;  /* 0x0000401005077812 */ /* 0x000fe400078ec0ff */
[----:B------:R-:W-:-:S02]  /*1470*/  LOP3.LUT R4, R4, 0x3000, RZ, 0xc0, !PT ;  /* 0x0000300004047812 */ /* 0x000fc400078ec0ff */
[----:B------:R-:W-:Y:S01]  /*1480*/  SHF.R.S32.HI R6, RZ, 0x2, R0 ;  /* 0x00000002ff067819 */ /* 0x000fe20000011400 */
[----:B------:R-:W-:Y:S01]  /*1490*/  IMAD R7, R168, 0x2, R7 ;  /* 0x00000002a8077824 */ /* 0x000fe200078e0207 */
[--C-:B------:R-:W-:Y:S02]  /*14a0*/  LOP3.LUT R5, R2, 0xf80, R3.reuse, 0xf8, !PT ;  /* 0x00000f8002057812 */ /* 0x100fe400078ef803 */
[----:B------:R-:W-:Y:S02]  /*14b0*/  LOP3.LUT R0, R4, 0x70, R3, 0xf8, !PT ;  /* 0x0000007004007812 */ /* 0x000fe400078ef803 */
[----:B------:R-:W-:Y:S02]  /*14c0*/  SGXT R2, R6, 0x1 ;  /* 0x000000010602781a */ /* 0x000fe40000000200 */
[----:B------:R-:W-:Y:S02]  /*14d0*/  LOP3.LUT R0, R7, R0, RZ, 0x3c, !PT ;  /* 0x0000000007007212 */ /* 0x000fe400078e3cff */
[----:B------:R-:W-:-:S02]  /*14e0*/  LOP3.LUT R2, R5, 0x4010, R2, 0xf8, !PT ;  /* 0x0000401005027812 */ /* 0x000fc400078ef802 */
[-C--:B0-----:R-:W-:Y:S02]  /*14f0*/  LEA R212, P2, R215, R154.reuse, 0x9 ;  /* 0x0000009ad7d47211 */ /* 0x081fe400078448ff */
[----:B------:R-:W-:Y:S02]  /*1500*/  LOP3.LUT R3, R2, 0x10, RZ, 0x3c, !PT ;  /* 0x0000001002037812 */ /* 0x000fe400078e3cff */
[-C--:B------:R-:W-:Y:S02]  /*1510*/  LEA R210, P3, R213, R154.reuse, 0x9 ;  /* 0x0000009ad5d27211 */ /* 0x080fe400078648ff */
[-C--:B------:R-:W-:Y:S02]  /*1520*/  LEA R208, P4, R211, R154.reuse, 0x9 ;  /* 0x0000009ad3d07211 */ /* 0x080fe400078848ff */
[-C--:B------:R-:W-:Y:S02]  /*1530*/  LEA R206, P5, R209, R154.reuse, 0x9 ;  /* 0x0000009ad1ce7211 */ /* 0x080fe400078a48ff */
[----:B------:R-:W-:-:S02]  /*1540*/  LEA R204, P6, R207, R154, 0x9 ;  /* 0x0000009acfcc7211 */ /* 0x000fc400078c48ff */
[-C--:B------:R-:W-:Y:S02]  /*1550*/  LEA.HI.X R213, R160, R155.reuse, RZ, 0x2, P2 ;  /* 0x0000009ba0d57211 */ /* 0x080fe400010f14ff */
[----:B------:R-:W-:Y:S02]  /*1560*/  LEA.HI.X R211, R156, R155, RZ, 0x2, P3 ;  /* 0x0000009b9cd37211 */ /* 0x000fe400018f14ff */
[----:B------:R-:W-:Y:S01]  /*1570*/  LEA R192, P1, R203, R154, 0x9 ;  /* 0x0000009acbc07211 */ /* 0x000fe200078248ff */
[----:B------:R-:W-:Y:S01]  /*1580*/  IMAD.SHL.U32 R164, R181, 0x80, RZ ;  /* 0x00000080b5a47824 */ /* 0x000fe200078e00ff */
[----:B------:R-:W-:Y:S01]  /*1590*/  SHF.L.U32 R166, R179, 0x7, RZ ;  /* 0x00000007b3a67819 */ /* 0x000fe200000006ff */
[----:B------:R-:W-:Y:S02]  /*15a0*/  IMAD.SHL.U32 R168, R177, 0x80, RZ ;  /* 0x00000080b1a87824 */ /* 0x000fe400078e00ff */
[----:B------:R-:W-:Y:S02]  /*15b0*/  IMAD.SHL.U32 R170, R175, 0x80, RZ ;  /* 0x00000080afaa7824 */ /* 0x000fe400078e00ff */
[----:B------:R-:W-:-:S02]  /*15c0*/  IMAD.SHL.U32 R172, R173, 0x80, RZ ;  /* 0x00000080adac7824 */ /* 0x000fc400078e00ff */
[----:B------:R-:W-:Y:S01]  /*15d0*/  IMAD.SHL.U32 R174, R171, 0x80, RZ ;  /* 0x00000080abae7824 */ /* 0x000fe200078e00ff */
[----:B------:R-:W-:Y:S01]  /*15e0*/  SHF.L.U32 R176, R169, 0x7, RZ ;  /* 0x00000007a9b07819 */ /* 0x000fe200000006ff */
[----:B------:R-:W-:Y:S01]  /*15f0*/  IMAD.SHL.U32 R178, R167, 0x80, RZ ;  /* 0x00000080a7b27824 */ /* 0x000fe200078e00ff */
[----:B------:R-:W-:Y:S01]  /*1600*/  SHF.L.U32 R186, R159, 0x7, RZ ;  /* 0x000000079fba7819 */ /* 0x000fe200000006ff */
[----:B------:R-:W-:Y:S02]  /*1610*/  IMAD.SHL.U32 R180, R165, 0x80, RZ ;  /* 0x00000080a5b47824 */ /* 0x000fe400078e00ff */
[----:B------:R-:W-:Y:S02]  /*1620*/  IMAD.SHL.U32 R182, R163, 0x80, RZ ;  /* 0x00000080a3b67824 */ /* 0x000fe400078e00ff */
[----:B------:R-:W-:Y:S02]  /*1630*/  IMAD.SHL.U32 R184, R161, 0x80, RZ ;  /* 0x00000080a1b87824 */ /* 0x000fe400078e00ff */
[----:B------:R-:W-:-:S02]  /*1640*/  IMAD.SHL.U32 R188, R157, 0x80, RZ ;  /* 0x000000809dbc7824 */ /* 0x000fc400078e00ff */
[----:B------:R-:W-:-:S04]  /*1650*/  IMAD.WIDE.U32 R212, R152, 0x4, R212 ;  /* 0x0000000498d47825 */ /* 0x000fc800078e00d4 */
[----:B------:R-:W-:Y:S01]  /*1660*/  IMAD.WIDE.U32 R210, R152, 0x4, R210 ;  /* 0x0000000498d27825 */ /* 0x000fe200078e00d2 */
[----:B------:R-:W-:-:S03]  /*1670*/  WARPGROUP.DEPBAR.LE gsb0, 0x0 ;  /* 0x00008000000079c5 */ /* 0x000fc60000010000 */
[----:B------:R-:W-:Y:S01]  /*1680*/  IMAD.MOV.U32 R12, RZ, RZ, R96 ;  /* 0x000000ffff0c7224 */ /* 0x000fe200078e0060 */
[----:B------:R-:W-:Y:S01]  /*1690*/  MOV R6, R104 ;  /* 0x0000006800067202 */ /* 0x000fe20000000f00 */
[----:B------:R-:W-:Y:S01]  /*16a0*/  IMAD.MOV.U32 R13, RZ, RZ, R98 ;  /* 0x000000ffff0d7224 */ /* 0x000fe200078e0062 */
[----:B------:R-:W-:Y:S01]  /*16b0*/  MOV R11, R110 ;  /* 0x0000006e000b7202 */ /* 0x000fe20000000f00 */
[----:B------:R-:W-:Y:S02]  /*16c0*/  IMAD.MOV.U32 R14, RZ, RZ, R112 ;  /* 0x000000ffff0e7224 */ /* 0x000fe400078e0070 */
[----:B------:R-:W-:Y:S01]  /*16d0*/  IMAD.MOV.U32 R15, RZ, RZ, R114 ;  /* 0x000000ffff0f7224 */ /* 0x000fe200078e0072 */
[----:B------:R-:W-:Y:S01]  /*16e0*/  BAR.SYNC.DEFER_BLOCKING 0x0 ;  /* 0x0000000000007b1d */ /* 0x000fe20000010000 */
[----:B------:R-:W-:Y:S01]  /*16f0*/  IMAD.MOV.U32 R4, RZ, RZ, R88 ;  /* 0x000000ffff047224 */ /* 0x000fe200078e0058 */
[----:B------:R-:W-:Y:S01]  /*1700*/  MOV R16, R100 ;  /* 0x0000006400107202 */ /* 0x000fe20000000f00 */
[----:B------:R-:W-:-:S02]  /*1710*/  IMAD.MOV.U32 R5, RZ, RZ, R90 ;  /* 0x000000ffff057224 */ /* 0x000fc400078e005a */
[----:B------:R-:W-:Y:S02]  /*1720*/  IMAD.MOV.U32 R7, RZ, RZ, R106 ;  /* 0x000000ffff077224 */ /* 0x000fe400078e006a */
[----:B------:R-:W-:Y:S02]  /*1730*/  IMAD.MOV.U32 R8, RZ, RZ, R92 ;  /* 0x000000ffff087224 */ /* 0x000fe400078e005c */
[----:B------:R-:W-:Y:S02]  /*1740*/  IMAD.MOV.U32 R9, RZ, RZ, R94 ;  /* 0x000000ffff097224 */ /* 0x000fe400078e005e */
[----:B------:R-:W-:Y:S02]  /*1750*/  IMAD.MOV.U32 R10, RZ, RZ, R108 ;  /* 0x000000ffff0a7224 */ /* 0x000fe400078e006c */
[----:B------:R-:W-:Y:S02]  /*1760*/  IMAD.MOV.U32 R17, RZ, RZ, R102 ;  /* 0x000000ffff117224 */ /* 0x000fe400078e0066 */
[----:B------:R-:W-:-:S02]  /*1770*/  IMAD.MOV.U32 R18, RZ, RZ, R116 ;  /* 0x000000ffff127224 */ /* 0x000fc400078e0074 */
[----:B------:R-:W-:Y:S01]  /*1780*/  IMAD.MOV.U32 R19, RZ, RZ, R118 ;  /* 0x000000ffff137224 */ /* 0x000fe200078e0076 */
[----:B------:R-:W-:Y:S01]  /*1790*/  MOV R21, R91 ;  /* 0x0000005b00157202 */ /* 0x000fe20000000f00 */
[----:B------:R-:W-:Y:S02]  /*17a0*/  IMAD.MOV.U32 R20, RZ, RZ, R89 ;  /* 0x000000ffff147224 */ /* 0x000fe400078e0059 */
[----:B------:R-:W-:Y:S02]  /*17b0*/  IMAD.MOV.U32 R22, RZ, RZ, R105 ;  /* 0x000000ffff167224 */ /* 0x000fe400078e0069 */
[----:B------:R-:W-:Y:S01]  /*17c0*/  IMAD.MOV.U32 R23, RZ, RZ, R107 ;  /* 0x000000ffff177224 */ /* 0x000fe200078e006b */
[----:B------:R0:W-:Y:S01]  /*17d0*/  STS.128 [R2+UR16+0x2000], R12 ;  /* 0x0020000c02007988 */ /* 0x0001e20008000c10 */
[----:B------:R-:W-:Y:S01]  /*17e0*/  IMAD.MOV.U32 R88, RZ, RZ, R93 ;  /* 0x000000ffff587224 */ /* 0x000fe200078e005d */
[----:B------:R-:W-:Y:S01]  /*17f0*/  MOV R90, R109 ;  /* 0x0000006d005a7202 */ /* 0x000fe20000000f00 */
[----:B------:R-:W-:Y:S01]  /*1800*/  IMAD.MOV.U32 R89, RZ, RZ, R95 ;  /* 0x000000ffff597224 */ /* 0x000fe200078e005f */
[----:B------:R1:W-:Y:S01]  /*1810*/  STS.128 [R2+UR16], R4 ;  /* 0x0000000402007988 */ /* 0x0003e20008000c10 */
[----:B------:R-:W-:-:S03]  /*1820*/  IMAD.MOV.U32 R91, RZ, RZ, R111 ;  /* 0x000000ffff5b7224 */ /* 0x000fc600078e006f */
[----:B------:R2:W-:Y:S01]  /*1830*/  STS.128 [R2+UR16+0x1000], R8 ;  /* 0x0010000802007988 */ /* 0x0005e20008000c10 */
[----:B------:R-:W-:-:S03]  /*1840*/  IMAD.SHL.U32 R92, R203, 0x80, RZ ;  /* 0x00000080cb5c7824 */ /* 0x000fc600078e00ff */
[----:B------:R3:W-:Y:S01]  /*1850*/  STS.128 [R2+UR16+0x3000], R16 ;  /* 0x0030001002007988 */ /* 0x0007e20008000c10 */
[----:B0-----:R-:W-:-:S03]  /*1860*/  LEA R12, P0, R217, R154, 0x4 ;  /* 0x0000009ad90c7211 */ /* 0x001fc600078020ff */
[----:B------:R0:W-:Y:S01]  /*1870*/  STS.128 [R3+UR16], R20 ;  /* 0x0000001403007988 */ /* 0x0001e20008000c10 */
[----:B------:R-:W-:Y:S01]  /*1880*/  SHF.L.U32 R14, R209, 0x7, RZ ;  /* 0x00000007d10e7819 */ /* 0x000fe200000006ff */
[----:B-1----:R-:W-:Y:S01]  /*1890*/  IMAD.MOV.U32 R4, RZ, RZ, R97 ;  /* 0x000000ffff047224 */ /* 0x002fe200078e0061 */
[----:B------:R-:W-:Y:S01]  /*18a0*/  MOV R7, R115 ;  /* 0x0000007300077202 */ /* 0x000fe20000000f00 */
[----:B------:R-:W-:Y:S02]  /*18b0*/  IMAD.MOV.U32 R5, RZ, RZ, R99 ;  /* 0x000000ffff057224 */ /* 0x000fe400078e0063 */
[----:B------:R-:W-:Y:S02]  /*18c0*/  IMAD.MOV.U32 R6, RZ, RZ, R113 ;  /* 0x000000ffff067224 */ /* 0x000fe400078e0071 */
[----:B--2---:R-:W-:Y:S02]  /*18d0*/  IMAD.MOV.U32 R8, RZ, RZ, R101 ;  /* 0x000000ffff087224 */ /* 0x004fe400078e0065 */
[----:B------:R-:W-:-:S02]  /*18e0*/  IMAD.MOV.U32 R9, RZ, RZ, R103 ;  /* 0x000000ffff097224 */ /* 0x000fc400078e0067 */
[----:B------:R-:W-:Y:S02]  /*18f0*/  IMAD.MOV.U32 R10, RZ, RZ, R117 ;  /* 0x000000ffff0a7224 */ /* 0x000fe400078e0075 */
[----:B------:R-:W-:Y:S02]  /*1900*/  IMAD.MOV.U32 R11, RZ, RZ, R119 ;  /* 0x000000ffff0b7224 */ /* 0x000fe400078e0077 */
[----:B---3--:R-:W-:Y:S01]  /*1910*/  IMAD.SHL.U32 R16, R207, 0x80, RZ ;  /* 0x00000080cf107824 */ /* 0x008fe200078e00ff */
[----:B------:R-:W-:Y:S01]  /*1920*/  LEA.HI.X R13, R162, R155, RZ, 0x2, P0 ;  /* 0x0000009ba20d7211 */ /* 0x000fe200000f14ff */
[----:B------:R-:W-:Y:S01]  /*1930*/  IMAD.SHL.U32 R18, R205, 0x80, RZ ;  /* 0x00000080cd127824 */ /* 0x000fe200078e00ff */
[----:B0-----:R-:W-:Y:S01]  /*1940*/  SHF.L.U32 R20, R199, 0x7, RZ ;  /* 0x00000007c7147819 */ /* 0x001fe200000006ff */
[----:B------:R-:W-:Y:S01]  /*1950*/  IMAD.SHL.U32 R94, R201, 0x80, RZ ;  /* 0x00000080c95e7824 */ /* 0x000fe200078e00ff */
[-C--:B------:R-:W-:Y:S01]  /*1960*/  LEA R194, P0, R205, R154.reuse, 0x9 ;  /* 0x0000009acdc27211 */ /* 0x080fe200078048ff */
[----:B------:R-:W-:Y:S01]  /*1970*/  IMAD.SHL.U32 R22, R197, 0x80, RZ ;  /* 0x00000080c5167824 */ /* 0x000fe200078e00ff */
[-C--:B------:R-:W-:Y:S01]  /*1980*/  LEA R114, P2, R201, R154.reuse, 0x9 ;  /* 0x0000009ac9727211 */ /* 0x080fe200078448ff */
[----:B------:R0:W-:Y:S01]  /*1990*/  STS.128 [R3+UR16+0x1000], R88 ;  /* 0x0010005803007988 */ /* 0x0001e20008000c10 */
[----:B------:R-:W-:-:S02]  /*19a0*/  LEA R104, P3, R199, R154, 0x9 ;  /* 0x0000009ac7687211 */ /* 0x000fc400078648ff */
[-C--:B------:R-:W-:Y:S01]  /*19b0*/  LEA.HI.X R209, R158, R155.reuse, RZ, 0x2, P4 ;  /* 0x0000009b9ed17211 */ /* 0x080fe200020f14ff */
[----:B------:R1:W-:Y:S01]  /*19c0*/  STS.128 [R3+UR16+0x2000], R4 ;  /* 0x0020000403007988 */ /* 0x0003e20008000c10 */
[-C--:B------:R-:W-:Y:S02]  /*19d0*/  LEA R112, P4, R197, R154.reuse, 0x9 ;  /* 0x0000009ac5707211 */ /* 0x080fe400078848ff */
[-C--:B------:R-:W-:Y:S01]  /*19e0*/  LEA.HI.X R207, R14, R155.reuse, RZ, 0x2, P5 ;  /* 0x0000009b0ecf7211 */ /* 0x080fe200028f14ff */
[----:B------:R2:W-:Y:S01]  /*19f0*/  STS.128 [R3+UR16+0x3000], R8 ;  /* 0x0030000803007988 */ /* 0x0005e20008000c10 */
[-C--:B------:R-:W-:Y:S01]  /*1a00*/  LEA.HI.X R205, R16, R155.reuse, RZ, 0x2, P6 ;  /* 0x0000009b10cd7211 */ /* 0x080fe200030f14ff */
[----:B------:R-:W-:Y:S01]  /*1a10*/  IMAD.SHL.U32 R116, R187, 0x80, RZ ;  /* 0x00000080bb747824 */ /* 0x000fe200078e00ff */
[-C--:B------:R-:W-:Y:S01]  /*1a20*/  LEA R100, P5, R195, R154.reuse, 0x9 ;  /* 0x0000009ac3647211 */ /* 0x080fe200078a48ff */
[----:B------:R-:W-:Y:S01]  /*1a30*/  IMAD.SHL.U32 R118, R185, 0x80, RZ ;  /* 0x00000080b9767824 */ /* 0x000fe200078e00ff */
[----:B------:R-:W-:Y:S01]  /*1a40*/  LEA R110, P6, R193, R154, 0x9 ;  /* 0x0000009ac16e7211 */ /* 0x000fe200078c48ff */
[----:B------:R-:W-:Y:S01]  /*1a50*/  IMAD.SHL.U32 R162, R183, 0x80, RZ ;  /* 0x00000080b7a27824 */ /* 0x000fe200078e00ff */
[-C--:B------:R-:W-:Y:S01]  /*1a60*/  LEA.HI.X R115, R94, R155.reuse, RZ, 0x2, P2 ;  /* 0x0000009b5e737211 */ /* 0x080fe200010f14ff */
[----:B0-----:R-:W-:Y:S01]  /*1a70*/  IMAD.SHL.U32 R90, R195, 0x80, RZ ;  /* 0x00000080c35a7824 */ /* 0x001fe200078e00ff */
[----:B------:R-:W-:-:S02]  /*1a80*/  LEA.HI.X R195, R18, R155, RZ, 0x2, P0 ;  /* 0x0000009b12c37211 */ /* 0x000fc400000f14ff */
[-C--:B------:R-:W-:Y:S01]  /*1a90*/  LEA.HI.X R105, R20, R155.reuse, RZ, 0x2, P3 ;  /* 0x0000009b14697211 */ /* 0x080fe200018f14ff */
[----:B-1----:R-:W-:Y:S01]  /*1aa0*/  IMAD.SHL.U32 R4, R193, 0x80, RZ ;  /* 0x00000080c1047824 */ /* 0x002fe200078e00ff */
[----:B------:R-:W-:Y:S01]  /*1ab0*/  LEA.HI.X R193, R92, R155, RZ, 0x2, P1 ;  /* 0x0000009b5cc17211 */ /* 0x000fe200008f14ff */
[----:B------:R-:W-:Y:S01]  /*1ac0*/  IMAD.SHL.U32 R6, R191, 0x80, RZ ;  /* 0x00000080bf067824 */ /* 0x000fe200078e00ff */
[----:B------:R-:W-:Y:S02]  /*1ad0*/  SHF.L.U32 R98, R189, 0x7, RZ ;  /* 0x00000007bd627819 */ /* 0x000fe400000006ff */
[-C--:B------:R-:W-:Y:S02]  /*1ae0*/  LEA R96, P0, R191, R154.reuse, 0x9 ;  /* 0x0000009abf607211 */ /* 0x080fe400078048ff */
[-C--:B------:R-:W-:Y:S02]  /*1af0*/  LEA R108, P1, R189, R154.reuse, 0x9 ;  /* 0x0000009abd6c7211 */ /* 0x080fe400078248ff */
[----:B------:R-:W-:-:S02]  /*1b00*/  LEA R88, P2, R187, R154, 0x9 ;  /* 0x0000009abb587211 */ /* 0x000fc400078448ff */
[-C--:B------:R-:W-:Y:S02]  /*1b10*/  LEA R106, P3, R185, R154.reuse, 0x9 ;  /* 0x0000009ab96a7211 */ /* 0x080fe400078648ff */
[-C--:B------:R-:W-:Y:S02]  /*1b20*/  LEA.HI.X R113, R22, R155.reuse, RZ, 0x2, P4 ;  /* 0x0000009b16717211 */ /* 0x080fe400020f14ff */
[----:B------:R-:W-:Y:S02]  /*1b30*/  LEA R18, P4, R183, R154, 0x9 ;  /* 0x0000009ab7127211 */ /* 0x000fe400078848ff */
[-C--:B------:R-:W-:Y:S02]  /*1b40*/  LEA.HI.X R101, R90, R155.reuse, RZ, 0x2, P5 ;  /* 0x0000009b5a657211 */ /* 0x080fe400028f14ff */
[-C--:B------:R-:W-:Y:S02]  /*1b50*/  LEA.HI.X R111, R4, R155.reuse, RZ, 0x2, P6 ;  /* 0x0000009b046f7211 */ /* 0x080fe400030f14ff */
[----:B------:R-:W-:-:S02]  /*1b60*/  LEA.HI.X R97, R6, R155, RZ, 0x2, P0 ;  /* 0x0000009b06617211 */ /* 0x000fc400000f14ff */
[-C--:B------:R-:W-:Y:S02]  /*1b70*/  LEA.HI.X R109, R98, R155.reuse, RZ, 0x2, P1 ;  /* 0x0000009b626d7211 */ /* 0x080fe400008f14ff */
[-C--:B------:R-:W-:Y:S02]  /*1b80*/  LEA.HI.X R89, R116, R155.reuse, RZ, 0x2, P2 ;  /* 0x0000009b74597211 */ /* 0x080fe400010f14ff */
[----:B------:R-:W-:Y:S02]  /*1b90*/  LEA.HI.X R107, R118, R155, RZ, 0x2, P3 ;  /* 0x0000009b766b7211 */ /* 0x000fe400018f14ff */
[-C--:B------:R-:W-:Y:S02]  /*1ba0*/  LEA R102, P5, R181, R154.reuse, 0x9 ;  /* 0x0000009ab5667211 */ /* 0x080fe400078a48ff */
[-C--:B--2---:R-:W-:Y:S02]  /*1bb0*/  LEA R10, P6, R179, R154.reuse, 0x9 ;  /* 0x0000009ab30a7211 */ /* 0x084fe400078c48ff */
[----:B------:R-:W-:-:S02]  /*1bc0*/  LEA R8, P0, R177, R154, 0x9 ;  /* 0x0000009ab1087211 */ /* 0x000fc400078048ff */
[-C--:B------:R-:W-:Y:S02]  /*1bd0*/  LEA R98, P1, R175, R154.reuse, 0x9 ;  /* 0x0000009aaf627211 */ /* 0x080fe400078248ff */
[-C--:B------:R-:W-:Y:S02]  /*1be0*/  LEA R94, P2, R173, R154.reuse, 0x9 ;  /* 0x0000009aad5e7211 */ /* 0x080fe400078448ff */
[-C--:B------:R-:W-:Y:S02]  /*1bf0*/  LEA R92, P3, R171, R154.reuse, 0x9 ;  /* 0x0000009aab5c7211 */ /* 0x080fe400078648ff */
[-C--:B------:R-:W-:Y:S02]  /*1c00*/  LEA.HI.X R19, R162, R155.reuse, RZ, 0x2, P4 ;  /* 0x0000009ba2137211 */ /* 0x080fe400020f14ff */
[----:B------:R-:W-:Y:S01]  /*1c10*/  LEA R90, P4, R169, R154, 0x9 ;  /* 0x0000009aa95a7211 */ /* 0x000fe200078848ff */
[----:B------:R-:W-:Y:S01]  /*1c20*/  IMAD.SHL.U32 R116, R153, 0x80, RZ ;  /* 0x0000008099747824 */ /* 0x000fe200078e00ff */
[----:B------:R-:W-:-:S02]  /*1c30*/  LEA.HI.X R103, R164, R155, RZ, 0x2, P5 ;  /* 0x0000009ba4677211 */ /* 0x000fc400028f14ff */
[-C--:B------:R-:W-:Y:S02]  /*1c40*/  LEA.HI.X R11, R166, R155.reuse, RZ, 0x2, P6 ;  /* 0x0000009ba60b7211 */ /* 0x080fe400030f14ff */
[-C--:B------:R-:W-:Y:S02]  /*1c50*/  LEA.HI.X R9, R168, R155.reuse, RZ, 0x2, P0 ;  /* 0x0000009ba8097211 */ /* 0x080fe400000f14ff */
[-C--:B------:R-:W-:Y:S01]  /*1c60*/  LEA.HI.X R99, R170, R155.reuse, RZ, 0x2, P1 ;  /* 0x0000009baa637211 */ /* 0x080fe200008f14ff */
[----:B------:R-:W-:Y:S01]  /*1c70*/  BAR.SYNC.DEFER_BLOCKING 0x0 ;  /* 0x0000000000007b1d */ /* 0x000fe20000010000 */
[-C--:B------:R-:W-:Y:S02]  /*1c80*/  LEA.HI.X R95, R172, R155.reuse, RZ, 0x2, P2 ;  /* 0x0000009bac5f7211 */ /* 0x080fe400010f14ff */
[----:B------:R-:W-:Y:S02]  /*1c90*/  LEA.HI.X R93, R174, R155, RZ, 0x2, P3 ;  /* 0x0000009bae5d7211 */ /* 0x000fe400018f14ff */
[----:B------:R-:W-:-:S02]  /*1ca0*/  LEA R22, P5, R167, R154, 0x9 ;  /* 0x0000009aa7167211 */ /* 0x000fc400078a48ff */
[-C--:B------:R-:W-:Y:S02]  /*1cb0*/  LEA R20, P6, R165, R154.reuse, 0x9 ;  /* 0x0000009aa5147211 */ /* 0x080fe400078c48ff */
[-C--:B------:R-:W-:Y:S02]  /*1cc0*/  LEA R16, P0, R163, R154.reuse, 0x9 ;  /* 0x0000009aa3107211 */ /* 0x080fe400078048ff */
[-C--:B------:R-:W-:Y:S02]  /*1cd0*/  LEA R14, P1, R161, R154.reuse, 0x9 ;  /* 0x0000009aa10e7211 */ /* 0x080fe400078248ff */
[-C--:B------:R-:W-:Y:S02]  /*1ce0*/  LEA R4, P2, R159, R154.reuse, 0x9 ;  /* 0x0000009a9f047211 */ /* 0x080fe400078448ff */
[----:B------:R-:W-:Y:S02]  /*1cf0*/  LEA R6, P3, R157, R154, 0x9 ;  /* 0x0000009a9d067211 */ /* 0x000fe400078648ff */
[----:B------:R-:W-:-:S02]  /*1d00*/  LEA.HI.X R91, R176, R155, RZ, 0x2, P4 ;  /* 0x0000009bb05b7211 */ /* 0x000fc400020f14ff */
[----:B------:R-:W-:Y:S02]  /*1d10*/  LEA R154, P4, R153, R154, 0x9 ;  /* 0x0000009a999a7211 */ /* 0x000fe400078848ff */
[-C--:B------:R-:W-:Y:S02]  /*1d20*/  LEA.HI.X R23, R178, R155.reuse, RZ, 0x2, P5 ;  /* 0x0000009bb2177211 */ /* 0x080fe400028f14ff */
[-C--:B------:R-:W-:Y:S01]  /*1d30*/  LEA.HI.X R21, R180, R155.reuse, RZ, 0x2, P6 ;  /* 0x0000009bb4157211 */ /* 0x080fe200030f14ff */
[----:B------:R-:W-:Y:S01]  /*1d40*/  IMAD.WIDE.U32 R214, R152, 0x4, R12 ;  /* 0x0000000498d67825 */ /* 0x000fe200078e000c */
[-C--:B------:R-:W-:Y:S01]  /*1d50*/  LEA.HI.X R17, R182, R155.reuse, RZ, 0x2, P0 ;  /* 0x0000009bb6117211 */ /* 0x080fe200000f14ff */
[----:B------:R-:W0:Y:S01]  /*1d60*/  LDS.128 R176, [R0+UR16] ;  /* 0x0000001000b07984 */ /* 0x000e220008000c00 */
[-C--:B------:R-:W-:Y:S02]  /*1d70*/  LEA.HI.X R15, R184, R155.reuse, RZ, 0x2, P1 ;  /* 0x0000009bb80f7211 */ /* 0x080fe400008f14ff */
[-C--:B------:R-:W-:Y:S01]  /*1d80*/  LEA.HI.X R5, R186, R155.reuse, RZ, 0x2, P2 ;  /* 0x0000009bba057211 */ /* 0x080fe200010f14ff */
[----:B------:R-:W-:Y:S01]  /*1d90*/  IMAD.WIDE.U32 R208, R152, 0x4, R208 ;  /* 0x0000000498d07825 */ /* 0x000fe200078e00d0 */
[-C--:B------:R-:W-:Y:S01]  /*1da0*/  LEA.HI.X R7, R188, R155.reuse, RZ, 0x2, P3 ;  /* 0x0000009bbc077211 */ /* 0x080fe200018f14ff */
[----:B------:R-:W-:Y:S01]  /*1db0*/  LDS.128 R172, [R0+UR16+0x200] ;  /* 0x0002001000ac7984 */ /* 0x000fe20008000c00 */
[----:B------:R-:W-:Y:S01]  /*1dc0*/  LEA.HI.X R155, R116, R155, RZ, 0x2, P4 ;  /* 0x0000009b749b7211 */ /* 0x000fe200020f14ff */
[----:B------:R-:W-:-:S02]  /*1dd0*/  IMAD.WIDE.U32 R12, R152, 0x4, R4 ;  /* 0x00000004980c7825 */ /* 0x000fc400078e0004 */
[----:B------:R-:W-:Y:S02]  /*1de0*/  LDS.128 R168, [R0+UR16+0x400] ;  /* 0x0004001000a87984 */ /* 0x000fe40008000c00 */
[C---:B------:R-:W-:Y:S02]  /*1df0*/  IMAD.WIDE.U32 R206, R152.reuse, 0x4, R206 ;  /* 0x0000000498ce7825 */ /* 0x040fe400078e00ce */
[----:B------:R-:W-:Y:S02]  /*1e00*/  LDS.128 R164, [R0+UR16+0x600] ;  /* 0x0006001000a47984 */ /* 0x000fe40008000c00 */
[C---:B------:R-:W-:Y:S02]  /*1e10*/  IMAD.WIDE.U32 R204, R152.reuse, 0x4, R204 ;  /* 0x0000000498cc7825 */ /* 0x040fe400078e00cc */
[----:B------:R-:W-:Y:S02]  /*1e20*/  LDS.128 R160, [R0+UR16+0x800] ;  /* 0x0008001000a07984 */ /* 0x000fe40008000c00 */
[----:B------:R-:W-:-:S02]  /*1e30*/  IMAD.WIDE.U32 R194, R152, 0x4, R194 ;  /* 0x0000000498c27825 */ /* 0x000fc400078e00c2 */
[----:B------:R-:W-:Y:S02]  /*1e40*/  LDS.128 R156, [R0+UR16+0xa00] ;  /* 0x000a0010009c7984 */ /* 0x000fe40008000c00 */
[C---:B------:R-:W-:Y:S02]  /*1e50*/  IMAD.WIDE.U32 R192, R152.reuse, 0x4, R192 ;  /* 0x0000000498c07825 */ /* 0x040fe400078e00c0 */
[----:B------:R-:W-:Y:S02]  /*1e60*/  LDS.128 R116, [R0+UR16+0xc00] ;  /* 0x000c001000747984 */ /* 0x000fe40008000c00 */
[----:B------:R-:W-:-:S04]  /*1e70*/  IMAD.WIDE.U32 R114, R152, 0x4, R114 ;  /* 0x0000000498727825 */ /* 0x000fc800078e0072 */
        /* <DEDUP_REMOVED lines=21> */
[----:B------:R-:W-:Y:S02]  /*1fd0*/  IMAD.WIDE.U32 R4, R152, 0x4, R154 ;  /* 0x0000000498047825 */ /* 0x000fe400078e009a */
[----:B------:R-:W-:Y:S01]  /*1fe0*/  LDS.128 R152, [R0+UR16+0xe00] ;  /* 0x000e001000987984 */ /* 0x000fe20008000c00 */
[----:B------:R-:W-:Y:S01]  /*1ff0*/  MOV R196, R36 ;  /* 0x0000002400c47202 */ /* 0x000fe20000000f00 */
[----:B------:R-:W-:Y:S02]  /*2000*/  IMAD.MOV.U32 R180, RZ, RZ, R24 ;  /* 0x000000ffffb47224 */ /* 0x000fe400078e0018 */
[----:B------:R-:W-:Y:S02]  /*2010*/  IMAD.MOV.U32 R184, RZ, RZ, R28 ;  /* 0x000000ffffb87224 */ /* 0x000fe400078e001c */
[----:B------:R-:W-:Y:S01]  /*2020*/  IMAD.MOV.U32 R188, RZ, RZ, R32 ;  /* 0x000000ffffbc7224 */ /* 0x000fe200078e0020 */
[----:B------:R-:W-:Y:S01]  /*2030*/  MOV R182, R40 ;  /* 0x0000002800b67202 */ /* 0x000fe20000000f00 */
[----:B------:R-:W-:Y:S01]  /*2040*/  IMAD.MOV.U32 R24, RZ, RZ, R25 ;  /* 0x000000ffff187224 */ /* 0x000fe200078e0019 */
[----:B------:R-:W-:Y:S01]  /*2050*/  MOV R187, R46 ;  /* 0x0000002e00bb7202 */ /* 0x000fe20000000f00 */
[----:B------:R-:W-:Y:S01]  /*2060*/  IMAD.MOV.U32 R28, RZ, RZ, R29 ;  /* 0x000000ffff1c7224 */ /* 0x000fe200078e001d */
[----:B------:R-:W-:Y:S01]  /*2070*/  MOV R25, R27 ;  /* 0x0000001b00197202 */ /* 0x000fe20000000f00 */
[----:B------:R-:W-:-:S02]  /*2080*/  IMAD.MOV.U32 R32, RZ, RZ, R33 ;  /* 0x000000ffff207224 */ /* 0x000fc400078e0021 */
[----:B------:R-:W-:Y:S02]  /*2090*/  IMAD.MOV.U32 R36, RZ, RZ, R37 ;  /* 0x000000ffff247224 */ /* 0x000fe400078e0025 */
[----:B------:R-:W-:Y:S02]  /*20a0*/  IMAD.MOV.U32 R181, RZ, RZ, R26 ;  /* 0x000000ffffb57224 */ /* 0x000fe400078e001a */
[----:B------:R-:W-:Y:S01]  /*20b0*/  IMAD.MOV.U32 R183, RZ, RZ, R42 ;  /* 0x000000ffffb77224 */ /* 0x000fe200078e002a */
[----:B------:R-:W-:Y:S01]  /*20c0*/  BAR.SYNC.DEFER_BLOCKING 0x0 ;  /* 0x0000000000007b1d */ /* 0x000fe20000010000 */
[----:B------:R-:W-:Y:S01]  /*20d0*/  IMAD.MOV.U32 R185, RZ, RZ, R30 ;  /* 0x000000ffffb97224 */ /* 0x000fe200078e001e */
[----:B------:R-:W-:Y:S01]  /*20e0*/  MOV R30, R45 ;  /* 0x0000002d001e7202 */ /* 0x000fe20000000f00 */
[----:B------:R-:W-:Y:S02]  /*20f0*/  IMAD.MOV.U32 R186, RZ, RZ, R44 ;  /* 0x000000ffffba7224 */ /* 0x000fe400078e002c */
        /* <DEDUP_REMOVED lines=11> */
[----:B------:R-:W-:Y:S02]  /*21b0*/  IMAD.MOV.U32 R27, RZ, RZ, R43 ;  /* 0x000000ffff1b7224 */ /* 0x000fe400078e002b */
[----:B------:R-:W-:Y:S02]  /*21c0*/  IMAD.MOV.U32 R31, RZ, RZ, R47 ;  /* 0x000000ffff1f7224 */ /* 0x000fe400078e002f */
[----:B------:R-:W-:-:S02]  /*21d0*/  IMAD.MOV.U32 R34, RZ, RZ, R49 ;  /* 0x000000ffff227224 */ /* 0x000fc400078e0031 */
[----:B------:R-:W-:Y:S02]  /*21e0*/  IMAD.MOV.U32 R38, RZ, RZ, R53 ;  /* 0x000000ffff267224 */ /* 0x000fe400078e0035 */
[----:B------:R-:W-:Y:S01]  /*21f0*/  IMAD.MOV.U32 R39, RZ, RZ, R55 ;  /* 0x000000ffff277224 */ /* 0x000fe200078e0037 */
[----:B------:R-:W-:Y:S04]  /*2200*/  STS.128 [R2+UR16], R180 ;  /* 0x000000b402007988 */ /* 0x000fe80008000c10 */
[----:B------:R-:W-:Y:S04]  /*2210*/  STS.128 [R2+UR16+0x1000], R184 ;  /* 0x001000b802007988 */ /* 0x000fe80008000c10 */
[----:B------:R-:W-:Y:S04]  /*2220*/  STS.128 [R2+UR16+0x2000], R188 ;  /* 0x002000bc02007988 */ /* 0x000fe80008000c10 */
[----:B------:R1:W-:Y:S04]  /*2230*/  STS.128 [R2+UR16+0x3000], R196 ;  /* 0x003000c402007988 */ /* 0x0003e80008000c10 */
[----:B------:R-:W-:Y:S04]  /*2240*/  STS.128 [R3+UR16], R24 ;  /* 0x0000001803007988 */ /* 0x000fe80008000c10 */
[----:B------:R-:W-:Y:S04]  /*2250*/  STS.128 [R3+UR16+0x1000], R28 ;  /* 0x0010001c03007988 */ /* 0x000fe80008000c10 */
[----:B------:R-:W-:Y:S04]  /*2260*/  STS.128 [R3+UR16+0x2000], R32 ;  /* 0x0020002003007988 */ /* 0x000fe80008000c10 */
[----:B------:R-:W-:Y:S01]  /*2270*/  STS.128 [R3+UR16+0x3000], R36 ;  /* 0x0030002403007988 */ /* 0x000fe20008000c10 */
[----:B------:R-:W-:Y:S01]  /*2280*/  BAR.SYNC.DEFER_BLOCKING 0x0 ;  /* 0x0000000000007b1d */ /* 0x000fe20000010000 */
[----:B-1----:R-:W-:Y:S01]  /*2290*/  IMAD.MOV.U32 R196, RZ, RZ, R132 ;  /* 0x000000ffffc47224 */ /* 0x002fe200078e0084 */
[----:B------:R-:W-:Y:S01]  /*22a0*/  MOV R180, R120 ;  /* 0x0000007800b47202 */ /* 0x000fe20000000f00 */
[----:B------:R-:W-:Y:S01]  /*22b0*/  IMAD.MOV.U32 R183, RZ, RZ, R138 ;  /* 0x000000ffffb77224 */ /* 0x000fe200078e008a */
[----:B------:R-:W-:Y:S01]  /*22c0*/  MOV R185, R126 ;  /* 0x0000007e00b97202 */ /* 0x000fe20000000f00 */
[----:B------:R-:W-:Y:S01]  /*22d0*/  IMAD.MOV.U32 R203, RZ, RZ, R139 ;  /* 0x000000ffffcb7224 */ /* 0x000fe200078e008b */
[----:B------:R-:W-:Y:S04]  /*22e0*/  LDS.128 R36, [R0+UR16] ;  /* 0x0000001000247984 */ /* 0x000fe80008000c00 */
[----:B------:R-:W-:Y:S04]  /*22f0*/  LDS.128 R52, [R0+UR16+0x200] ;  /* 0x0002001000347984 */ /* 0x000fe80008000c00 */
[----:B------:R-:W-:Y:S04]  /*2300*/  LDS.128 R48, [R0+UR16+0x400] ;  /* 0x0004001000307984 */ /* 0x000fe80008000c00 */
[----:B------:R-:W-:Y:S04]  /*2310*/  LDS.128 R44, [R0+UR16+0x600] ;  /* 0x00060010002c7984 */ /* 0x000fe80008000c00 */
[----:B------:R-:W-:Y:S04]  /*2320*/  LDS.128 R40, [R0+UR16+0x800] ;  /* 0x0008001000287984 */ /* 0x000fe80008000c00 */
[----:B------:R-:W-:Y:S04]  /*2330*/  LDS.128 R32, [R0+UR16+0xa00] ;  /* 0x000a001000207984 */ /* 0x000fe80008000c00 */
[----:B------:R-:W-:Y:S04]  /*2340*/  LDS.128 R28, [R0+UR16+0xc00] ;  /* 0x000c0010001c7984 */ /* 0x000fe80008000c00 */
[----:B------:R-:W-:Y:S01]  /*2350*/  LDS.128 R24, [R0+UR16+0xe00] ;  /* 0x000e001000187984 */ /* 0x000fe20008000c00 */
[----:B------:R-:W-:Y:S01]  /*2360*/  IMAD.MOV.U32 R132, RZ, RZ, R133 ;  /* 0x000000ffff847224 */ /* 0x000fe200078e0085 */
[----:B------:R-:W-:Y:S01]  /*2370*/  MOV R190, R144 ;  /* 0x0000009000be7202 */ /* 0x000fe20000000f00 */
[----:B------:R-:W-:Y:S01]  /*2380*/  IMAD.MOV.U32 R181, RZ, RZ, R122 ;  /* 0x000000ffffb57224 */ /* 0x000fe200078e007a */
[----:B------:R-:W-:Y:S01]  /*2390*/  MOV R199, R150 ;  /* 0x0000009600c77202 */ /* 0x000fe20000000f00 */
        /* <DEDUP_REMOVED lines=9> */
[----:B------:R-:W-:Y:S01]  /*2430*/  IMAD.MOV.U32 R197, RZ, RZ, R134 ;  /* 0x000000ffffc57224 */ /* 0x000fe200078e0086 */
[----:B------:R-:W-:Y:S01]  /*2440*/  MOV R134, R149 ;  /* 0x0000009500867202 */ /* 0x000fe20000000f00 */
[----:B------:R-:W-:-:S02]  /*2450*/  IMAD.MOV.U32 R198, RZ, RZ, R148 ;  /* 0x000000ffffc67224 */ /* 0x000fc400078e0094 */
[----:B------:R-:W-:Y:S02]  /*2460*/  IMAD.MOV.U32 R202, RZ, RZ, R137 ;  /* 0x000000ffffca7224 */ /* 0x000fe400078e0089 */
[----:B------:R-:W-:Y:S01]  /*2470*/  IMAD.MOV.U32 R138, RZ, RZ, R141 ;  /* 0x000000ffff8a7224 */ /* 0x000fe200078e008d */
[----:B------:R-:W-:Y:S01]  /*2480*/  MOV R141, R131 ;  /* 0x00000083008d7202 */ /* 0x000fe20000000f00 */
[----:B------:R-:W-:Y:S02]  /*2490*/  IMAD.MOV.U32 R139, RZ, RZ, R143 ;  /* 0x000000ffff8b7224 */ /* 0x000fe400078e008f */
[----:B------:R-:W-:Y:S02]  /*24a0*/  IMAD.MOV.U32 R133, RZ, RZ, R135 ;  /* 0x000000ffff857224 */ /* 0x000fe400078e0087 */
[----:B------:R-:W-:Y:S02]  /*24b0*/  IMAD.MOV.U32 R200, RZ, RZ, R121 ;  /* 0x000000ffffc87224 */ /* 0x000fe400078e0079 */
[----:B------:R-:W-:-:S02]  /*24c0*/  IMAD.MOV.U32 R201, RZ, RZ, R123 ;  /* 0x000000ffffc97224 */ /* 0x000fc400078e007b */
[----:B------:R-:W-:Y:S02]  /*24d0*/  IMAD.MOV.U32 R137, RZ, RZ, R127 ;  /* 0x000000ffff897224 */ /* 0x000fe400078e007f */
[----:B------:R-:W-:Y:S02]  /*24e0*/  IMAD.MOV.U32 R140, RZ, RZ, R129 ;  /* 0x000000ffff8c7224 */ /* 0x000fe400078e0081 */
[----:B------:R-:W-:Y:S02]  /*24f0*/  IMAD.MOV.U32 R142, RZ, RZ, R145 ;  /* 0x000000ffff8e7224 */ /* 0x000fe400078e0091 */
        /* <DEDUP_REMOVED lines=11> */
[----:B------:R-:W-:Y:S01]  /*25b0*/  IMAD.MOV.U32 R120, RZ, RZ, R56 ;  /* 0x000000ffff787224 */ /* 0x000fe200078e0038 */
[----:B------:R-:W-:Y:S01]  /*25c0*/  MOV R128, R64 ;  /* 0x0000004000807202 */ /* 0x000fe20000000f00 */
[----:B------:R-:W-:-:S02]  /*25d0*/  IMAD.MOV.U32 R124, RZ, RZ, R60 ;  /* 0x000000ffff7c7224 */ /* 0x000fc400078e003c */
[----:B-1----:R-:W-:Y:S01]  /*25e0*/  IMAD.MOV.U32 R196, RZ, RZ, R68 ;  /* 0x000000ffffc47224 */ /* 0x002fe200078e0044 */
[----:B------:R-:W1:Y:S04]  /*25f0*/  LDS.128 R132, [R0+UR16] ;  /* 0x0000001000847984 */ /* 0x000e680008000c00 */
[----:B------:R-:W2:Y:S04]  /*2600*/  LDS.128 R136, [R0+UR16+0x200] ;  /* 0x0002001000887984 */ /* 0x000ea80008000c00 */
[----:B------:R-:W3:Y:S04]  /*2610*/  LDS.128 R140, [R0+UR16+0x400] ;  /* 0x00040010008c7984 */ /* 0x000ee80008000c00 */
[----:B------:R-:W4:Y:S04]  /*2620*/  LDS.128 R144, [R0+UR16+0x600] ;  /* 0x0006001000907984 */ /* 0x000f280008000c00 */
[----:B------:R-:W5:Y:S04]  /*2630*/  LDS.128 R148, [R0+UR16+0x800] ;  /* 0x0008001000947984 */ /* 0x000f680008000c00 */
[----:B------:R-:W5:Y:S04]  /*2640*/  LDS.128 R180, [R0+UR16+0xa00] ;  /* 0x000a001000b47984 */ /* 0x000f680008000c00 */
[----:B------:R-:W5:Y:S04]  /*2650*/  LDS.128 R184, [R0+UR16+0xc00] ;  /* 0x000c001000b87984 */ /* 0x000f680008000c00 */
[----:B------:R-:W5:Y:S01]  /*2660*/  LDS.128 R188, [R0+UR16+0xe00] ;  /* 0x000e001000bc7984 */ /* 0x000f620008000c00 */
[----:B------:R-:W-:Y:S01]  /*2670*/  IMAD.MOV.U32 R56, RZ, RZ, R57 ;  /* 0x000000ffff387224 */ /* 0x000fe200078e0039 */
[----:B------:R-:W-:Y:S01]  /*2680*/  MOV R68, R69 ;  /* 0x0000004500447202 */ /* 0x000fe20000000f00 */
[----:B------:R-:W-:Y:S01]  /*2690*/  IMAD.MOV.U32 R60, RZ, RZ, R61 ;  /* 0x000000ffff3c7224 */ /* 0x000fe200078e003d */
[----:B------:R-:W-:Y:S01]  /*26a0*/  MOV R123, R74 ;  /* 0x0000004a007b7202 */ /* 0x000fe20000000f00 */
[----:B------:R-:W-:Y:S01]  /*26b0*/  IMAD.MOV.U32 R64, RZ, RZ, R65 ;  /* 0x000000ffff407224 */ /* 0x000fe200078e0041 */
[----:B------:R-:W-:Y:S01]  /*26c0*/  MOV R197, R70 ;  /* 0x0000004600c57202 */ /* 0x000fe20000000f00 */
[----:B------:R-:W-:Y:S01]  /*26d0*/  IMAD.MOV.U32 R121, RZ, RZ, R58 ;  /* 0x000000ffff797224 */ /* 0x000fe200078e003a */
[----:B------:R-:W-:Y:S01]  /*26e0*/  MOV R58, R73 ;  /* 0x00000049003a7202 */ /* 0x000fe20000000f00 */
[----:B------:R-:W-:Y:S01]  /*26f0*/  IMAD.MOV.U32 R122, RZ, RZ, R72 ;  /* 0x000000ffff7a7224 */ /* 0x000fe200078e0048 */
[----:B------:R-:W-:Y:S01]  /*2700*/  BAR.SYNC.DEFER_BLOCKING 0x0 ;  /* 0x0000000000007b1d */ /* 0x000fe20000010000 */
[----:B------:R-:W-:-:S02]  /*2710*/  IMAD.MOV.U32 R125, RZ, RZ, R62 ;  /* 0x000000ffff7d7224 */ /* 0x000fc400078e003e */
[----:B------:R-:W-:Y:S02]  /*2720*/  IMAD.MOV.U32 R126, RZ, RZ, R76 ;  /* 0x000000ffff7e7224 */ /* 0x000fe400078e004c */
[----:B------:R-:W-:Y:S02]  /*2730*/  IMAD.MOV.U32 R127, RZ, RZ, R78 ;  /* 0x000000ffff7f7224 */ /* 0x000fe400078e004e */
[----:B------:R-:W-:Y:S02]  /*2740*/  IMAD.MOV.U32 R129, RZ, RZ, R66 ;  /* 0x000000ffff817224 */ /* 0x000fe400078e0042 */
[----:B------:R-:W-:Y:S02]  /*2750*/  IMAD.MOV.U32 R130, RZ, RZ, R80 ;  /* 0x000000ffff827224 */ /* 0x000fe400078e0050 */
[----:B------:R-:W-:Y:S02]  /*2760*/  IMAD.MOV.U32 R131, RZ, RZ, R82 ;  /* 0x000000ffff837224 */ /* 0x000fe400078e0052 */
[----:B------:R-:W-:-:S02]  /*2770*/  IMAD.MOV.U32 R198, RZ, RZ, R84 ;  /* 0x000000ffffc67224 */ /* 0x000fc400078e0054 */
[----:B------:R-:W-:Y:S02]  /*2780*/  IMAD.MOV.U32 R199, RZ, RZ, R86 ;  /* 0x000000ffffc77224 */ /* 0x000fe400078e0056 */
[----:B------:R-:W-:Y:S02]  /*2790*/  IMAD.MOV.U32 R57, RZ, RZ, R59 ;  /* 0x000000ffff397224 */ /* 0x000fe400078e003b */
[----:B------:R-:W-:Y:S01]  /*27a0*/  IMAD.MOV.U32 R61, RZ, RZ, R63 ;  /* 0x000000ffff3d7224 */ /* 0x000fe200078e003f */
[----:B------:R-:W-:Y:S01]  /*27b0*/  MOV R63, R79 ;  /* 0x0000004f003f7202 */ /* 0x000fe20000000f00 */
        /* <DEDUP_REMOVED lines=11> */
[----:B------:R-:W-:Y:S04]  /*2870*/  STS.128 [R2+UR16+0x3000], R196 ;  /* 0x003000c402007988 */ /* 0x000fe80008000c10 */
[----:B------:R-:W-:Y:S04]  /*2880*/  STS.128 [R3+UR16], R56 ;  /* 0x0000003803007988 */ /* 0x000fe80008000c10 */
[----:B------:R-:W-:Y:S04]  /*2890*/  STS.128 [R3+UR16+0x1000], R60 ;  /* 0x0010003c03007988 */ /* 0x000fe80008000c10 */
[----:B------:R-:W-:Y:S04]  /*28a0*/  STS.128 [R3+UR16+0x2000], R64 ;  /* 0x0020004003007988 */ /* 0x000fe80008000c10 */
[----:B------:R-:W-:Y:S01]  /*28b0*/  STS.128 [R3+UR16+0x3000], R68 ;  /* 0x0030004403007988 */ /* 0x000fe20008000c10 */
[----:B------:R-:W-:Y:S06]  /*28c0*/  BAR.SYNC.DEFER_BLOCKING 0x0 ;  /* 0x0000000000007b1d */ /* 0x000fec0000010000 */
[----:B------:R-:W5:Y:S04]  /*28d0*/  LDS.128 R56, [R0+UR16] ;  /* 0x0000001000387984 */ /* 0x000f680008000c00 */
[----:B0-----:R-:W-:Y:S04]  /*28e0*/  STG.E desc[UR18][R214.64], R176 ;  /* 0x000000b0d6007986 */ /* 0x001fe8000c101912 */
[----:B------:R-:W-:Y:S04]  /*28f0*/  STG.E desc[UR18][R214.64+0x80], R178 ;  /* 0x000080b2d6007986 */ /* 0x000fe8000c101912 */
[----:B-1----:R-:W-:Y:S04]  /*2900*/  STG.E desc[UR18][R214.64+0x100], R132 ;  /* 0x00010084d6007986 */ /* 0x002fe8000c101912 */
[----:B------:R-:W-:Y:S04]  /*2910*/  STG.E desc[UR18][R214.64+0x180], R134 ;  /* 0x00018086d6007986 */ /* 0x000fe8000c101912 */
[----:B------:R-:W-:Y:S04]  /*2920*/  STG.E desc[UR18][R212.64], R177 ;  /* 0x000000b1d4007986 */ /* 0x000fe8000c101912 */
[----:B------:R-:W-:Y:S04]  /*2930*/  STG.E desc[UR18][R212.64+0x80], R179 ;  /* 0x000080b3d4007986 */ /* 0x000fe8000c101912 */
[----:B------:R-:W-:Y:S04]  /*2940*/  STG.E desc[UR18][R212.64+0x100], R133 ;  /* 0x00010085d4007986 */ /* 0x000fe8000c101912 */
[----:B------:R-:W-:Y:S04]  /*2950*/  STG.E desc[UR18][R212.64+0x180], R135 ;  /* 0x00018087d4007986 */ /* 0x000fe8000c101912 */
[----:B------:R-:W-:Y:S04]  /*2960*/  STG.E desc[UR18][R210.64], R172 ;  /* 0x000000acd2007986 */ /* 0x000fe8000c101912 */
[----:B------:R-:W-:Y:S04]  /*2970*/  STG.E desc[UR18][R210.64+0x80], R174 ;  /* 0x000080aed2007986 */ /* 0x000fe8000c101912 */
[----:B--2---:R-:W-:Y:S04]  /*2980*/  STG.E desc[UR18][R210.64+0x100], R136 ;  /* 0x00010088d2007986 */ /* 0x004fe8000c101912 */
[----:B------:R-:W-:Y:S04]  /*2990*/  STG.E desc[UR18][R210.64+0x180], R138 ;  /* 0x0001808ad2007986 */ /* 0x000fe8000c101912 */
[----:B------:R-:W-:Y:S04]  /*29a0*/  STG.E desc[UR18][R208.64], R173 ;  /* 0x000000add0007986 */ /* 0x000fe8000c101912 */
[----:B------:R-:W-:Y:S04]  /*29b0*/  STG.E desc[UR18][R208.64+0x80], R175 ;  /* 0x000080afd0007986 */ /* 0x000fe8000c101912 */
[----:B------:R-:W-:Y:S04]  /*29c0*/  STG.E desc[UR18][R208.64+0x100], R137 ;  /* 0x00010089d0007986 */ /* 0x000fe8000c101912 */
[----:B------:R-:W-:Y:S04]  /*29d0*/  STG.E desc[UR18][R208.64+0x180], R139 ;  /* 0x0001808bd0007986 */ /* 0x000fe8000c101912 */
[----:B------:R-:W-:Y:S04]  /*29e0*/  STG.E desc[UR18][R206.64], R168 ;  /* 0x000000a8ce007986 */ /* 0x000fe8000c101912 */
[----:B------:R-:W-:Y:S04]  /*29f0*/  STG.E desc[UR18][R206.64+0x80], R170 ;  /* 0x000080aace007986 */ /* 0x000fe8000c101912 */
[----:B---3--:R-:W-:Y:S04]  /*2a00*/  STG.E desc[UR18][R206.64+0x100], R140 ;  /* 0x0001008cce007986 */ /* 0x008fe8000c101912 */
[----:B------:R-:W-:Y:S04]  /*2a10*/  STG.E desc[UR18][R206.64+0x180], R142 ;  /* 0x0001808ece007986 */ /* 0x000fe8000c101912 */
[----:B------:R-:W-:Y:S04]  /*2a20*/  STG.E desc[UR18][R204.64], R169 ;  /* 0x000000a9cc007986 */ /* 0x000fe8000c101912 */
[----:B------:R-:W-:Y:S04]  /*2a30*/  STG.E desc[UR18][R204.64+0x80], R171 ;  /* 0x000080abcc007986 */ /* 0x000fe8000c101912 */
[----:B------:R-:W-:Y:S04]  /*2a40*/  STG.E desc[UR18][R204.64+0x100], R141 ;  /* 0x0001008dcc007986 */ /* 0x000fe8000c101912 */
[----:B------:R-:W-:Y:S04]  /*2a50*/  STG.E desc[UR18][R204.64+0x180], R143 ;  /* 0x0001808fcc007986 */ /* 0x000fe8000c101912 */
[----:B------:R-:W-:Y:S04]  /*2a60*/  STG.E desc[UR18][R194.64], R164 ;  /* 0x000000a4c2007986 */ /* 0x000fe8000c101912 */
[----:B------:R-:W-:Y:S04]  /*2a70*/  STG.E desc[UR18][R194.64+0x80], R166 ;  /* 0x000080a6c2007986 */ /* 0x000fe8000c101912 */
[----:B----4-:R-:W-:Y:S04]  /*2a80*/  STG.E desc[UR18][R194.64+0x100], R144 ;  /* 0x00010090c2007986 */ /* 0x010fe8000c101912 */
[----:B------:R-:W-:Y:S04]  /*2a90*/  STG.E desc[UR18][R194.64+0x180], R146 ;  /* 0x00018092c2007986 */ /* 0x000fe8000c101912 */
[----:B------:R-:W0:Y:S04]  /*2aa0*/  LDS.128 R60, [R0+UR16+0x200] ;  /* 0x00020010003c7984 */ /* 0x000e280008000c00 */
[----:B------:R-:W-:Y:S04]  /*2ab0*/  STG.E desc[UR18][R192.64], R165 ;  /* 0x000000a5c0007986 */ /* 0x000fe8000c101912 */
[----:B------:R-:W-:Y:S04]  /*2ac0*/  STG.E desc[UR18][R192.64+0x80], R167 ;  /* 0x000080a7c0007986 */ /* 0x000fe8000c101912 */
[----:B------:R-:W-:Y:S04]  /*2ad0*/  STG.E desc[UR18][R192.64+0x100], R145 ;  /* 0x00010091c0007986 */ /* 0x000fe8000c101912 */
[----:B------:R-:W-:Y:S04]  /*2ae0*/  STG.E desc[UR18][R192.64+0x180], R147 ;  /* 0x00018093c0007986 */ /* 0x000fe8000c101912 */
[----:B------:R-:W-:Y:S04]  /*2af0*/  STG.E desc[UR18][R114.64], R160 ;  /* 0x000000a072007986 */ /* 0x000fe8000c101912 */
[----:B------:R-:W-:Y:S04]  /*2b00*/  STG.E desc[UR18][R114.64+0x80], R162 ;  /* 0x000080a272007986 */ /* 0x000fe8000c101912 */
[----:B-----5:R-:W-:Y:S04]  /*2b10*/  STG.E desc[UR18][R114.64+0x100], R148 ;  /* 0x0001009472007986 */ /* 0x020fe8000c101912 */
[----:B------:R-:W-:Y:S04]  /*2b20*/  STG.E desc[UR18][R114.64+0x180], R150 ;  /* 0x0001809672007986 */ /* 0x000fe8000c101912 */
[----:B------:R-:W1:Y:S04]  /*2b30*/  LDS.128 R64, [R0+UR16+0x400] ;  /* 0x0004001000407984 */ /* 0x000e680008000c00 */
[----:B------:R-:W-:Y:S04]  /*2b40*/  STG.E desc[UR18][R104.64], R161 ;  /* 0x000000a168007986 */ /* 0x000fe8000c101912 */
[----:B------:R-:W-:Y:S04]  /*2b50*/  STG.E desc[UR18][R104.64+0x80], R163 ;  /* 0x000080a368007986 */ /* 0x000fe8000c101912 */
[----:B------:R-:W-:Y:S04]  /*2b60*/  STG.E desc[UR18][R104.64+0x100], R149 ;  /* 0x0001009568007986 */ /* 0x000fe8000c101912 */
[----:B------:R-:W-:Y:S04]  /*2b70*/  STG.E desc[UR18][R104.64+0x180], R151 ;  /* 0x0001809768007986 */ /* 0x000fe8000c101912 */
[----:B------:R-:W-:Y:S04]  /*2b80*/  STG.E desc[UR18][R112.64], R156 ;  /* 0x0000009c70007986 */ /* 0x000fe8000c101912 */
[----:B------:R-:W-:Y:S04]  /*2b90*/  STG.E desc[UR18][R112.64+0x80], R158 ;  /* 0x0000809e70007986 */ /* 0x000fe8000c101912 */
[----:B------:R-:W-:Y:S04]  /*2ba0*/  STG.E desc[UR18][R112.64+0x100], R180 ;  /* 0x000100b470007986 */ /* 0x000fe8000c101912 */
[----:B------:R-:W-:Y:S04]  /*2bb0*/  STG.E desc[UR18][R112.64+0x180], R182 ;  /* 0x000180b670007986 */ /* 0x000fe8000c101912 */
[----:B------:R-:W2:Y:S04]  /*2bc0*/  LDS.128 R68, [R0+UR16+0x600] ;  /* 0x0006001000447984 */ /* 0x000ea80008000c00 */
        /* <DEDUP_REMOVED lines=8> */
[----:B------:R-:W3:Y:S04]  /*2c50*/  LDS.128 R72, [R0+UR16+0x800] ;  /* 0x0008001000487984 */ /* 0x000ee80008000c00 */
        /* <DEDUP_REMOVED lines=8> */
[----:B------:R-:W4:Y:S04]  /*2ce0*/  LDS.128 R76, [R0+UR16+0xa00] ;  /* 0x000a0010004c7984 */ /* 0x000f280008000c00 */
        /* <DEDUP_REMOVED lines=8> */
[----:B------:R-:W5:Y:S04]  /*2d70*/  LDS.128 R80, [R0+UR16+0xc00] ;  /* 0x000c001000507984 */ /* 0x000f680008000c00 */
[----:B------:R-:W-:Y:S04]  /*2d80*/  STG.E desc[UR18][R18.64], R37 ;  /* 0x0000002512007986 */ /* 0x000fe8000c101912 */
[----:B------:R-:W-:Y:S04]  /*2d90*/  STG.E desc[UR18][R18.64+0x80], R39 ;  /* 0x0000802712007986 */ /* 0x000fe8000c101912 */
[----:B------:R-:W5:Y:S04]  /*2da0*/  LDS.128 R36, [R0+UR16+0xe00] ;  /* 0x000e001000247984 */ /* 0x000f680008000c00 */
[----:B------:R-:W-:Y:S04]  /*2db0*/  STG.E desc[UR18][R18.64+0x100], R57 ;  /* 0x0001003912007986 */ /* 0x000fe8000c101912 */
[----:B------:R-:W-:Y:S04]  /*2dc0*/  STG.E desc[UR18][R18.64+0x180], R59 ;  /* 0x0001803b12007986 */ /* 0x000fe8000c101912 */
[----:B------:R-:W-:Y:S04]  /*2dd0*/  STG.E desc[UR18][R102.64], R52 ;  /* 0x0000003466007986 */ /* 0x000fe8000c101912 */
[----:B------:R-:W-:Y:S04]  /*2de0*/  STG.E desc[UR18][R102.64+0x80], R54 ;  /* 0x0000803666007986 */ /* 0x000fe8000c101912 */
[----:B0-----:R-:W-:Y:S04]  /*2df0*/  STG.E desc[UR18][R102.64+0x100], R60 ;  /* 0x0001003c66007986 */ /* 0x001fe8000c101912 */
[----:B------:R-:W-:Y:S04]  /*2e00*/  STG.E desc[UR18][R102.64+0x180], R62 ;  /* 0x0001803e66007986 */ /* 0x000fe8000c101912 */
[----:B------:R-:W-:Y:S04]  /*2e10*/  STG.E desc[UR18][R10.64], R53 ;  /* 0x000000350a007986 */ /* 0x000fe8000c101912 */
[----:B------:R-:W-:Y:S04]  /*2e20*/  STG.E desc[UR18][R10.64+0x80], R55 ;  /* 0x000080370a007986 */ /* 0x000fe8000c101912 */
[----:B------:R-:W-:Y:S04]  /*2e30*/  STG.E desc[UR18][R10.64+0x100], R61 ;  /* 0x0001003d0a007986 */ /* 0x000fe8000c101912 */
[----:B------:R-:W-:Y:S04]  /*2e40*/  STG.E desc[UR18][R10.64+0x180], R63 ;  /* 0x0001803f0a007986 */ /* 0x000fe8000c101912 */
[----:B------:R-:W-:Y:S04]  /*2e50*/  STG.E desc[UR18][R8.64], R48 ;  /* 0x0000003008007986 */ /* 0x000fe8000c101912 */
        /* <DEDUP_REMOVED lines=46> */
[----:B------:R-:W-:Y:S01]  /*3140*/  STG.E desc[UR18][R4.64+0x180], R39 ;  /* 0x0001802704007986 */ /* 0x000fe2000c101912 */
[----:B------:R-:W-:Y:S05]  /*3150*/  EXIT ;  /* 0x000000000000794d */ /* 0x000fea0003800000 */
.L_x_0:
[----:B------:R-:W-:-:S00]  /*3160*/  BRA `(.L_x_0) ;  /* 0xfffffffc00fc7947 */ /* 0x000fc0000383ffff */
[----:B------:R-:W-:-:S00]  /*3170*/  NOP ;  /* 0x0000000000007918 */ /* 0x000fc00000000000 */
        /* <DEDUP_REMOVED lines=8> */
.L_x_1:


//--------------------- .nv.shared.gluon_mma      --------------------------
	.section	.nv.shared.gluon_mma,"aw",@nobits
	.sectionflags	@""
	.align	16
	.zero		1024


//--------------------- .nv.shared.reserved.0     --------------------------
	.section	.nv.shared.reserved.0,"aw",@nobits
	.weak		__nv_reservedSMEM_offset_0_alias
	.size		__nv_reservedSMEM_offset_0_alias, 0, 0
	.other		__nv_reservedSMEM_offset_0_alias,@"STO_CUDA_RESERVED_SHARED STV_DEFAULT"
__nv_reservedSMEM_offset_0_alias:
	.zero		0


//--------------------- .nv.constant0.gluon_mma   --------------------------
	.section	.nv.constant0.gluon_mma,"a",@progbits
	.sectionflags	@""
	.align	4
.nv.constant0.gluon_mma:
	.zero		568


//--------------------- SYMBOLS --------------------------

	.type		.nv.reservedSmem.offset0,@object
	.size		.nv.reservedSmem.offset0,0x4
